//
// Generated by NVIDIA NVVM Compiler
//
// Compiler Build ID: CL-36424714
// Cuda compilation tools, release 13.0, V13.0.88
// Based on NVVM 20.0.0
//

.version 9.0
.target sm_100
.address_size 64

	// .globl	_Z3PCRPfS_S_S_i
.extern .shared .align 16 .b8 tab[];
.extern .shared .align 16 .b8 A[];

.visible .entry _Z3PCRPfS_S_S_i(
	.param .u64 .ptr .align 1 _Z3PCRPfS_S_S_i_param_0,
	.param .u64 .ptr .align 1 _Z3PCRPfS_S_S_i_param_1,
	.param .u64 .ptr .align 1 _Z3PCRPfS_S_S_i_param_2,
	.param .u64 .ptr .align 1 _Z3PCRPfS_S_S_i_param_3,
	.param .u32 _Z3PCRPfS_S_S_i_param_4
)
{
	.reg .pred 	%p<10>;
	.reg .b32 	%r<47>;
	.reg .b32 	%f<79>;
	.reg .b64 	%rd<14>;

	ld.param.u64 	%rd2, [_Z3PCRPfS_S_S_i_param_0];
	ld.param.u64 	%rd3, [_Z3PCRPfS_S_S_i_param_1];
	ld.param.u64 	%rd4, [_Z3PCRPfS_S_S_i_param_2];
	ld.param.u64 	%rd5, [_Z3PCRPfS_S_S_i_param_3];
	ld.param.u32 	%r13, [_Z3PCRPfS_S_S_i_param_4];
	cvta.to.global.u64 	%rd6, %rd5;
	cvta.to.global.u64 	%rd7, %rd4;
	cvta.to.global.u64 	%rd8, %rd3;
	cvta.to.global.u64 	%rd9, %rd2;
	mov.u32 	%r14, %tid.x;
	mov.u32 	%r15, %ctaid.x;
	mov.u32 	%r16, %ntid.x;
	mad.lo.s32 	%r17, %r15, %r16, %r14;
	mul.wide.u32 	%rd10, %r17, 4;
	add.s64 	%rd11, %rd9, %rd10;
	ld.global.f32 	%f21, [%rd11];
	shl.b32 	%r18, %r14, 2;
	mov.u32 	%r19, tab;
	add.s32 	%r1, %r19, %r18;
	st.shared.f32 	[%r1], %f21;
	add.s64 	%rd12, %rd8, %rd10;
	ld.global.f32 	%f22, [%rd12];
	st.shared.f32 	[%r1+12], %f22;
	add.s64 	%rd13, %rd7, %rd10;
	ld.global.f32 	%f23, [%rd13];
	st.shared.f32 	[%r1+24], %f23;
	add.s64 	%rd1, %rd6, %rd10;
	ld.global.f32 	%f24, [%rd1];
	st.shared.f32 	[%r1+36], %f24;
	st.shared.u32 	[%r1+48], %r14;
	bar.sync 	0;
	shr.u32 	%r20, %r13, 31;
	add.s32 	%r21, %r13, %r20;
	shr.u32 	%r22, %r21, 1;
	sub.s32 	%r23, %r13, %r22;
	and.b32  	%r24, %r14, 1;
	setp.eq.b32 	%p1, %r24, 1;
	selp.b32 	%r25, %r23, 0, %p1;
	shr.u32 	%r26, %r14, 1;
	add.s32 	%r27, %r25, %r26;
	max.u32 	%r28, %r14, 1;
	shl.b32 	%r29, %r28, 2;
	add.s32 	%r30, %r14, 1;
	setp.lt.s32 	%p2, %r30, %r13;
	selp.b32 	%r31, %r30, 0, %p2;
	cvt.rn.f32.s32 	%f25, %r13;
	setp.lt.s32 	%p3, %r13, 1;
	mul.f32 	%f26, %f25, 0f4B000000;
	selp.f32 	%f27, %f26, %f25, %p3;
	selp.f32 	%f28, 0fC1B80000, 0f00000000, %p3;
	mov.b32 	%r32, %f27;
	add.s32 	%r33, %r32, -1059760811;
	and.b32  	%r34, %r33, -8388608;
	sub.s32 	%r35, %r32, %r34;
	mov.b32 	%f29, %r35;
	cvt.rn.f32.s32 	%f30, %r34;
	fma.rn.f32 	%f31, %f30, 0f34000000, %f28;
	add.f32 	%f32, %f29, 0fBF800000;
	fma.rn.f32 	%f33, %f32, 0fBE055027, 0f3E1039F6;
	fma.rn.f32 	%f34, %f33, %f32, 0fBDF8CDCC;
	fma.rn.f32 	%f35, %f34, %f32, 0f3E0F2955;
	fma.rn.f32 	%f36, %f35, %f32, 0fBE2AD8B9;
	fma.rn.f32 	%f37, %f36, %f32, 0f3E4CED0B;
	fma.rn.f32 	%f38, %f37, %f32, 0fBE7FFF22;
	fma.rn.f32 	%f39, %f38, %f32, 0f3EAAAA78;
	fma.rn.f32 	%f40, %f39, %f32, 0fBF000000;
	mul.f32 	%f41, %f32, %f40;
	fma.rn.f32 	%f42, %f41, %f32, %f32;
	fma.rn.f32 	%f43, %f31, 0f3F317218, %f42;
	setp.gt.u32 	%p4, %r32, 2139095039;
	fma.rn.f32 	%f44, %f27, 0f7F800000, 0f7F800000;
	selp.f32 	%f45, %f44, %f43, %p4;
	setp.eq.f32 	%p5, %f27, 0f00000000;
	div.rn.f32 	%f46, %f45, 0f3F317218;
	selp.f32 	%f47, 0fFF800000, %f46, %p5;
	cvt.rzi.s32.f32 	%r2, %f47;
	add.s32 	%r36, %r19, 24;
	add.s32 	%r37, %r29, %r36;
	add.s32 	%r3, %r37, -4;
	shl.b32 	%r38, %r31, 2;
	add.s32 	%r4, %r36, %r38;
	shl.b32 	%r39, %r27, 2;
	add.s32 	%r5, %r19, %r39;
	max.s32 	%r40, %r2, -1;
	neg.s32 	%r46, %r40;
	mov.b32 	%r45, -1;
$L__BB0_1:
	add.s32 	%r45, %r45, 1;
	setp.eq.s32 	%p6, %r46, 1;
	@%p6 bra 	$L__BB0_9;
	ld.shared.u32 	%r10, [%r1+48];
	ld.shared.f32 	%f73, [%r1];
	ld.shared.f32 	%f77, [%r1+12];
	ld.shared.f32 	%f75, [%r1+24];
	ld.shared.f32 	%f78, [%r1+36];
	abs.f32 	%f48, %f73;
	setp.leu.f32 	%p7, %f48, 0f33D6BF95;
	@%p7 bra 	$L__BB0_4;
	ld.shared.f32 	%f49, [%r3];
	ld.shared.f32 	%f50, [%r3+-12];
	ld.shared.f32 	%f51, [%r3+-24];
	ld.shared.f32 	%f52, [%r3+12];
	mul.f32 	%f53, %f73, %f75;
	div.rn.f32 	%f54, %f53, %f50;
	sub.f32 	%f77, %f77, %f54;
	mul.f32 	%f55, %f73, %f52;
	div.rn.f32 	%f56, %f55, %f50;
	sub.f32 	%f78, %f78, %f56;
	neg.f32 	%f57, %f73;
	mul.f32 	%f58, %f51, %f57;
	div.rn.f32 	%f73, %f58, %f50;
	neg.f32 	%f59, %f49;
	mul.f32 	%f60, %f75, %f59;
	div.rn.f32 	%f75, %f60, %f50;
$L__BB0_4:
	ld.shared.f32 	%f15, [%r4];
	abs.f32 	%f61, %f15;
	setp.leu.f32 	%p8, %f61, 0f33D6BF95;
	@%p8 bra 	$L__BB0_6;
	ld.shared.f32 	%f62, [%r4+-24];
	ld.shared.f32 	%f63, [%r4+-12];
	ld.shared.f32 	%f64, [%r4+12];
	mul.f32 	%f65, %f15, %f62;
	div.rn.f32 	%f66, %f65, %f63;
	sub.f32 	%f77, %f77, %f66;
	mul.f32 	%f67, %f15, %f64;
	div.rn.f32 	%f68, %f67, %f63;
	sub.f32 	%f78, %f78, %f68;
$L__BB0_6:
	bar.sync 	0;
	setp.ge.s32 	%p9, %r45, %r2;
	@%p9 bra 	$L__BB0_8;
	st.shared.f32 	[%r5], %f73;
	st.shared.f32 	[%r5+12], %f77;
	st.shared.f32 	[%r5+24], %f75;
	st.shared.f32 	[%r5+36], %f78;
	st.shared.u32 	[%r5+48], %r10;
	bar.sync 	0;
$L__BB0_8:
	add.s32 	%r46, %r46, 1;
	bra.uni 	$L__BB0_1;
$L__BB0_9:
	div.rn.f32 	%f69, %f78, %f77;
	ld.shared.u32 	%r41, [%r1+48];
	shl.b32 	%r42, %r41, 2;
	add.s32 	%r44, %r19, %r42;
	st.shared.f32 	[%r44+36], %f69;
	ld.shared.f32 	%f70, [%r1+36];
	st.global.f32 	[%rd1], %f70;
	ret;

}
	// .globl	_Z6ThomasPfS_S_S_S_i
.visible .entry _Z6ThomasPfS_S_S_S_i(
	.param .u64 .ptr .align 1 _Z6ThomasPfS_S_S_S_i_param_0,
	.param .u64 .ptr .align 1 _Z6ThomasPfS_S_S_S_i_param_1,
	.param .u64 .ptr .align 1 _Z6ThomasPfS_S_S_S_i_param_2,
	.param .u64 .ptr .align 1 _Z6ThomasPfS_S_S_S_i_param_3,
	.param .u64 .ptr .align 1 _Z6ThomasPfS_S_S_S_i_param_4,
	.param .u32 _Z6ThomasPfS_S_S_S_i_param_5
)
{
	.reg .pred 	%p<23>;
	.reg .b32 	%r<84>;
	.reg .b32 	%f<214>;
	.reg .b64 	%rd<128>;

	ld.param.u64 	%rd16, [_Z6ThomasPfS_S_S_S_i_param_0];
	ld.param.u64 	%rd17, [_Z6ThomasPfS_S_S_S_i_param_1];
	ld.param.u64 	%rd18, [_Z6ThomasPfS_S_S_S_i_param_2];
	ld.param.u64 	%rd19, [_Z6ThomasPfS_S_S_S_i_param_3];
	ld.param.u64 	%rd15, [_Z6ThomasPfS_S_S_S_i_param_4];
	ld.param.u32 	%r80, [_Z6ThomasPfS_S_S_S_i_param_5];
	cvta.to.global.u64 	%rd1, %rd16;
	cvta.to.global.u64 	%rd2, %rd15;
	cvta.to.global.u64 	%rd20, %rd19;
	cvta.to.global.u64 	%rd21, %rd17;
	cvta.to.global.u64 	%rd22, %rd18;
	mov.u32 	%r35, %tid.x;
	mov.u32 	%r36, %ctaid.x;
	mov.u32 	%r37, %ntid.x;
	mad.lo.s32 	%r1, %r36, %r37, %r35;
	add.s32 	%r2, %r80, -1;
	mul.lo.s32 	%r74, %r2, %r1;
	mul.wide.s32 	%rd23, %r74, 4;
	add.s64 	%rd3, %rd22, %rd23;
	ld.global.f32 	%f27, [%rd3];
	mul.lo.s32 	%r38, %r80, %r1;
	cvt.s64.s32 	%rd4, %r38;
	mul.wide.s32 	%rd24, %r38, 4;
	add.s64 	%rd5, %rd21, %rd24;
	ld.global.f32 	%f28, [%rd5];
	div.rn.f32 	%f29, %f27, %f28;
	st.global.f32 	[%rd3], %f29;
	add.s64 	%rd6, %rd20, %rd24;
	ld.global.f32 	%f30, [%rd6];
	ld.global.f32 	%f31, [%rd5];
	div.rn.f32 	%f32, %f30, %f31;
	st.global.f32 	[%rd6], %f32;
	setp.lt.s32 	%p1, %r80, 2;
	@%p1 bra 	$L__BB1_40;
	add.s32 	%r82, %r80, -2;
	setp.lt.u32 	%p2, %r82, 3;
	mov.b32 	%r77, 1;
	@%p2 bra 	$L__BB1_16;
	mov.b32 	%r75, 0;
$L__BB1_3:
	.pragma "nounroll";
	add.s32 	%r41, %r75, 1;
	setp.lt.s32 	%p3, %r41, %r2;
	mul.wide.s32 	%rd31, %r41, 4;
	add.s64 	%rd7, %rd3, %rd31;
	add.s64 	%rd8, %rd5, %rd31;
	@%p3 bra 	$L__BB1_5;
	ld.global.f32 	%f206, [%rd7+-4];
	bra.uni 	$L__BB1_6;
$L__BB1_5:
	ld.global.f32 	%f34, [%rd7];
	ld.global.f32 	%f35, [%rd8];
	mul.wide.s32 	%rd32, %r74, 4;
	add.s64 	%rd33, %rd1, %rd32;
	ld.global.f32 	%f36, [%rd33];
	ld.global.f32 	%f206, [%rd7+-4];
	mul.f32 	%f37, %f36, %f206;
	sub.f32 	%f38, %f35, %f37;
	div.rn.f32 	%f39, %f34, %f38;
	st.global.f32 	[%rd7], %f39;
$L__BB1_6:
	cvt.s64.s32 	%rd34, %r41;
	mul.wide.s32 	%rd35, %r41, 4;
	add.s64 	%rd9, %rd6, %rd35;
	ld.global.f32 	%f40, [%rd9];
	mul.lo.s32 	%r43, %r2, %r1;
	cvt.s64.s32 	%rd36, %r43;
	add.s64 	%rd37, %rd34, %rd36;
	shl.b64 	%rd38, %rd37, 2;
	add.s64 	%rd39, %rd1, %rd38;
	ld.global.f32 	%f41, [%rd39+-4];
	ld.global.f32 	%f42, [%rd9+-4];
	mul.f32 	%f43, %f41, %f42;
	sub.f32 	%f44, %f40, %f43;
	ld.global.f32 	%f45, [%rd8];
	mul.f32 	%f46, %f41, %f206;
	sub.f32 	%f47, %f45, %f46;
	div.rn.f32 	%f207, %f44, %f47;
	st.global.f32 	[%rd9], %f207;
	add.s32 	%r7, %r75, 2;
	setp.ge.s32 	%p4, %r7, %r2;
	ld.global.f32 	%f5, [%rd7];
	@%p4 bra 	$L__BB1_8;
	mul.wide.s32 	%rd40, %r41, 4;
	add.s64 	%rd41, %rd3, %rd40;
	ld.global.f32 	%f48, [%rd41+4];
	ld.global.f32 	%f49, [%rd8+4];
	add.s32 	%r45, %r74, 1;
	mul.wide.s32 	%rd42, %r45, 4;
	add.s64 	%rd43, %rd1, %rd42;
	ld.global.f32 	%f50, [%rd43];
	mul.f32 	%f51, %f50, %f5;
	sub.f32 	%f52, %f49, %f51;
	div.rn.f32 	%f53, %f48, %f52;
	st.global.f32 	[%rd41+4], %f53;
	ld.global.f32 	%f207, [%rd9];
$L__BB1_8:
	ld.global.f32 	%f54, [%rd9+4];
	add.s32 	%r46, %r74, 1;
	mul.wide.s32 	%rd44, %r46, 4;
	add.s64 	%rd10, %rd1, %rd44;
	ld.global.f32 	%f55, [%rd10];
	mul.f32 	%f56, %f55, %f207;
	sub.f32 	%f57, %f54, %f56;
	ld.global.f32 	%f58, [%rd8+4];
	mul.f32 	%f59, %f55, %f5;
	sub.f32 	%f60, %f58, %f59;
	div.rn.f32 	%f209, %f57, %f60;
	st.global.f32 	[%rd9+4], %f209;
	add.s32 	%r8, %r7, 1;
	setp.lt.s32 	%p5, %r8, %r2;
	@%p5 bra 	$L__BB1_10;
	mul.wide.s32 	%rd45, %r41, 4;
	add.s64 	%rd46, %rd3, %rd45;
	ld.global.f32 	%f208, [%rd46+4];
	bra.uni 	$L__BB1_11;
$L__BB1_10:
	mul.wide.s32 	%rd47, %r41, 4;
	add.s64 	%rd48, %rd3, %rd47;
	ld.global.f32 	%f61, [%rd48+8];
	ld.global.f32 	%f62, [%rd8+8];
	ld.global.f32 	%f63, [%rd10+4];
	ld.global.f32 	%f208, [%rd48+4];
	mul.f32 	%f64, %f63, %f208;
	sub.f32 	%f65, %f62, %f64;
	div.rn.f32 	%f66, %f61, %f65;
	st.global.f32 	[%rd48+8], %f66;
	ld.global.f32 	%f209, [%rd9+4];
$L__BB1_11:
	ld.global.f32 	%f67, [%rd9+8];
	ld.global.f32 	%f68, [%rd10+4];
	mul.f32 	%f69, %f68, %f209;
	sub.f32 	%f70, %f67, %f69;
	ld.global.f32 	%f71, [%rd8+8];
	mul.f32 	%f72, %f68, %f208;
	sub.f32 	%f73, %f71, %f72;
	div.rn.f32 	%f211, %f70, %f73;
	st.global.f32 	[%rd9+8], %f211;
	add.s32 	%r9, %r8, 1;
	setp.lt.s32 	%p6, %r9, %r2;
	@%p6 bra 	$L__BB1_13;
	mul.wide.s32 	%rd49, %r41, 4;
	add.s64 	%rd50, %rd3, %rd49;
	ld.global.f32 	%f210, [%rd50+8];
	bra.uni 	$L__BB1_14;
$L__BB1_13:
	mul.wide.s32 	%rd51, %r41, 4;
	add.s64 	%rd52, %rd3, %rd51;
	ld.global.f32 	%f74, [%rd52+12];
	ld.global.f32 	%f75, [%rd8+12];
	ld.global.f32 	%f76, [%rd10+8];
	ld.global.f32 	%f210, [%rd52+8];
	mul.f32 	%f77, %f76, %f210;
	sub.f32 	%f78, %f75, %f77;
	div.rn.f32 	%f79, %f74, %f78;
	st.global.f32 	[%rd52+12], %f79;
	ld.global.f32 	%f211, [%rd9+8];
$L__BB1_14:
	ld.global.f32 	%f80, [%rd9+12];
	ld.global.f32 	%f81, [%rd10+8];
	mul.f32 	%f82, %f81, %f211;
	sub.f32 	%f83, %f80, %f82;
	ld.global.f32 	%f84, [%rd8+12];
	mul.f32 	%f85, %f81, %f210;
	sub.f32 	%f86, %f84, %f85;
	div.rn.f32 	%f87, %f83, %f86;
	st.global.f32 	[%rd9+12], %f87;
	add.s32 	%r75, %r75, 4;
	add.s32 	%r74, %r74, 4;
	and.b32  	%r51, %r2, -4;
	setp.ne.s32 	%p7, %r9, %r51;
	@%p7 bra 	$L__BB1_3;
	add.s32 	%r77, %r75, 1;
$L__BB1_16:
	and.b32  	%r14, %r2, 3;
	setp.eq.s32 	%p8, %r14, 0;
	@%p8 bra 	$L__BB1_28;
	mul.lo.s32 	%r15, %r2, %r1;
	setp.eq.s32 	%p9, %r14, 1;
	@%p9 bra 	$L__BB1_24;
	setp.lt.s32 	%p10, %r77, %r2;
	cvt.s64.s32 	%rd11, %r77;
	mul.wide.s32 	%rd12, %r77, 4;
	@%p10 bra 	$L__BB1_20;
	add.s64 	%rd53, %rd3, %rd12;
	ld.global.f32 	%f212, [%rd53+-4];
	bra.uni 	$L__BB1_21;
$L__BB1_20:
	shl.b64 	%rd54, %rd11, 2;
	add.s64 	%rd55, %rd3, %rd54;
	ld.global.f32 	%f88, [%rd55];
	add.s64 	%rd56, %rd5, %rd54;
	ld.global.f32 	%f89, [%rd56];
	add.s32 	%r52, %r77, %r15;
	add.s32 	%r53, %r52, -1;
	mul.wide.s32 	%rd57, %r53, 4;
	add.s64 	%rd58, %rd1, %rd57;
	ld.global.f32 	%f90, [%rd58];
	ld.global.f32 	%f212, [%rd55+-4];
	mul.f32 	%f91, %f90, %f212;
	sub.f32 	%f92, %f89, %f91;
	div.rn.f32 	%f93, %f88, %f92;
	st.global.f32 	[%rd55], %f93;
$L__BB1_21:
	shl.b64 	%rd59, %rd11, 2;
	add.s64 	%rd13, %rd6, %rd59;
	ld.global.f32 	%f94, [%rd13];
	cvt.s64.s32 	%rd60, %r15;
	add.s64 	%rd61, %rd11, %rd60;
	shl.b64 	%rd62, %rd61, 2;
	add.s64 	%rd63, %rd1, %rd62;
	ld.global.f32 	%f95, [%rd63+-4];
	ld.global.f32 	%f96, [%rd13+-4];
	mul.f32 	%f97, %f95, %f96;
	sub.f32 	%f98, %f94, %f97;
	add.s64 	%rd64, %rd5, %rd59;
	ld.global.f32 	%f99, [%rd64];
	mul.f32 	%f100, %f95, %f212;
	sub.f32 	%f101, %f99, %f100;
	div.rn.f32 	%f213, %f98, %f101;
	st.global.f32 	[%rd13], %f213;
	add.s32 	%r54, %r77, 1;
	setp.ge.s32 	%p11, %r54, %r2;
	add.s64 	%rd65, %rd3, %rd59;
	ld.global.f32 	%f24, [%rd65];
	@%p11 bra 	$L__BB1_23;
	add.s64 	%rd67, %rd3, %rd12;
	ld.global.f32 	%f102, [%rd67+4];
	add.s64 	%rd68, %rd5, %rd12;
	ld.global.f32 	%f103, [%rd68+4];
	add.s32 	%r55, %r77, %r15;
	mul.wide.s32 	%rd69, %r55, 4;
	add.s64 	%rd70, %rd1, %rd69;
	ld.global.f32 	%f104, [%rd70];
	mul.f32 	%f105, %f104, %f24;
	sub.f32 	%f106, %f103, %f105;
	div.rn.f32 	%f107, %f102, %f106;
	st.global.f32 	[%rd67+4], %f107;
	ld.global.f32 	%f213, [%rd13];
$L__BB1_23:
	ld.global.f32 	%f108, [%rd13+4];
	add.s32 	%r56, %r77, %r15;
	mul.wide.s32 	%rd71, %r56, 4;
	add.s64 	%rd72, %rd1, %rd71;
	ld.global.f32 	%f109, [%rd72];
	mul.f32 	%f110, %f109, %f213;
	sub.f32 	%f111, %f108, %f110;
	add.s64 	%rd74, %rd5, %rd12;
	ld.global.f32 	%f112, [%rd74+4];
	mul.f32 	%f113, %f109, %f24;
	sub.f32 	%f114, %f112, %f113;
	div.rn.f32 	%f115, %f111, %f114;
	st.global.f32 	[%rd13+4], %f115;
	add.s32 	%r77, %r77, 2;
$L__BB1_24:
	and.b32  	%r57, %r2, 1;
	setp.eq.b32 	%p12, %r57, 1;
	not.pred 	%p13, %p12;
	@%p13 bra 	$L__BB1_28;
	setp.ge.s32 	%p14, %r77, %r2;
	@%p14 bra 	$L__BB1_27;
	add.s32 	%r58, %r77, %r15;
	mul.wide.s32 	%rd75, %r77, 4;
	add.s64 	%rd76, %rd3, %rd75;
	ld.global.f32 	%f116, [%rd76];
	add.s64 	%rd77, %rd5, %rd75;
	ld.global.f32 	%f117, [%rd77];
	add.s32 	%r59, %r58, -1;
	mul.wide.s32 	%rd78, %r59, 4;
	add.s64 	%rd79, %rd1, %rd78;
	ld.global.f32 	%f118, [%rd79];
	ld.global.f32 	%f119, [%rd76+-4];
	mul.f32 	%f120, %f118, %f119;
	sub.f32 	%f121, %f117, %f120;
	div.rn.f32 	%f122, %f116, %f121;
	st.global.f32 	[%rd76], %f122;
$L__BB1_27:
	cvt.s64.s32 	%rd80, %r77;
	mul.wide.s32 	%rd81, %r77, 4;
	add.s64 	%rd82, %rd6, %rd81;
	ld.global.f32 	%f123, [%rd82];
	cvt.s64.s32 	%rd83, %r15;
	add.s64 	%rd84, %rd80, %rd83;
	shl.b64 	%rd85, %rd84, 2;
	add.s64 	%rd86, %rd1, %rd85;
	ld.global.f32 	%f124, [%rd86+-4];
	ld.global.f32 	%f125, [%rd82+-4];
	mul.f32 	%f126, %f124, %f125;
	sub.f32 	%f127, %f123, %f126;
	add.s64 	%rd87, %rd5, %rd81;
	ld.global.f32 	%f128, [%rd87];
	add.s64 	%rd88, %rd3, %rd81;
	ld.global.f32 	%f129, [%rd88+-4];
	mul.f32 	%f130, %f124, %f129;
	sub.f32 	%f131, %f128, %f130;
	div.rn.f32 	%f132, %f127, %f131;
	st.global.f32 	[%rd82], %f132;
$L__BB1_28:
	ld.param.u64 	%rd127, [_Z6ThomasPfS_S_S_S_i_param_4];
	cvt.u64.u32 	%rd89, %r80;
	add.s64 	%rd90, %rd89, %rd4;
	mul.wide.u32 	%rd91, %r80, 4;
	add.s64 	%rd92, %rd6, %rd91;
	ld.global.f32 	%f133, [%rd92+-4];
	cvta.to.global.u64 	%rd14, %rd127;
	shl.b64 	%rd93, %rd90, 2;
	add.s64 	%rd94, %rd14, %rd93;
	st.global.f32 	[%rd94+-4], %f133;
	and.b32  	%r18, %r2, 7;
	setp.lt.u32 	%p15, %r82, 7;
	@%p15 bra 	$L__BB1_32;
	mad.lo.s32 	%r79, %r80, %r1, %r80;
	and.b32  	%r61, %r2, -8;
	neg.s32 	%r78, %r61;
$L__BB1_30:
	.pragma "nounroll";
	add.s32 	%r62, %r80, -2;
	cvt.s64.s32 	%rd95, %r62;
	mul.wide.s32 	%rd96, %r62, 4;
	add.s64 	%rd97, %rd6, %rd96;
	ld.global.f32 	%f134, [%rd97];
	add.s64 	%rd98, %rd3, %rd96;
	ld.global.f32 	%f135, [%rd98];
	add.s32 	%r63, %r79, -1;
	mul.wide.s32 	%rd99, %r63, 4;
	add.s64 	%rd100, %rd14, %rd99;
	ld.global.f32 	%f136, [%rd100];
	mul.f32 	%f137, %f135, %f136;
	sub.f32 	%f138, %f134, %f137;
	st.global.f32 	[%rd100+-4], %f138;
	add.s64 	%rd101, %rd95, %rd4;
	ld.global.f32 	%f139, [%rd97+-4];
	ld.global.f32 	%f140, [%rd98+-4];
	mul.f32 	%f141, %f140, %f138;
	sub.f32 	%f142, %f139, %f141;
	shl.b64 	%rd102, %rd101, 2;
	add.s64 	%rd103, %rd14, %rd102;
	st.global.f32 	[%rd103+-4], %f142;
	ld.global.f32 	%f143, [%rd97+-8];
	ld.global.f32 	%f144, [%rd98+-8];
	ld.global.f32 	%f145, [%rd100+-8];
	mul.f32 	%f146, %f144, %f145;
	sub.f32 	%f147, %f143, %f146;
	st.global.f32 	[%rd103+-8], %f147;
	ld.global.f32 	%f148, [%rd97+-12];
	ld.global.f32 	%f149, [%rd98+-12];
	ld.global.f32 	%f150, [%rd100+-12];
	mul.f32 	%f151, %f149, %f150;
	sub.f32 	%f152, %f148, %f151;
	st.global.f32 	[%rd103+-12], %f152;
	ld.global.f32 	%f153, [%rd97+-16];
	ld.global.f32 	%f154, [%rd98+-16];
	ld.global.f32 	%f155, [%rd100+-16];
	mul.f32 	%f156, %f154, %f155;
	sub.f32 	%f157, %f153, %f156;
	st.global.f32 	[%rd103+-16], %f157;
	ld.global.f32 	%f158, [%rd97+-20];
	ld.global.f32 	%f159, [%rd98+-20];
	ld.global.f32 	%f160, [%rd100+-20];
	mul.f32 	%f161, %f159, %f160;
	sub.f32 	%f162, %f158, %f161;
	st.global.f32 	[%rd103+-20], %f162;
	ld.global.f32 	%f163, [%rd97+-24];
	ld.global.f32 	%f164, [%rd98+-24];
	ld.global.f32 	%f165, [%rd100+-24];
	mul.f32 	%f166, %f164, %f165;
	sub.f32 	%f167, %f163, %f166;
	st.global.f32 	[%rd103+-24], %f167;
	ld.global.f32 	%f168, [%rd97+-28];
	ld.global.f32 	%f169, [%rd98+-28];
	ld.global.f32 	%f170, [%rd100+-28];
	mul.f32 	%f171, %f169, %f170;
	sub.f32 	%f172, %f168, %f171;
	st.global.f32 	[%rd103+-28], %f172;
	add.s32 	%r80, %r80, -8;
	add.s32 	%r79, %r79, -8;
	add.s32 	%r78, %r78, 8;
	setp.ne.s32 	%p16, %r78, 0;
	@%p16 bra 	$L__BB1_30;
	add.s32 	%r82, %r80, -2;
$L__BB1_32:
	setp.eq.s32 	%p17, %r18, 0;
	@%p17 bra 	$L__BB1_41;
	setp.lt.u32 	%p18, %r18, 4;
	@%p18 bra 	$L__BB1_35;
	cvt.u32.u64 	%r64, %rd4;
	add.s32 	%r65, %r82, %r64;
	cvt.s64.s32 	%rd104, %r82;
	mul.wide.s32 	%rd105, %r82, 4;
	add.s64 	%rd106, %rd6, %rd105;
	ld.global.f32 	%f173, [%rd106];
	add.s64 	%rd107, %rd3, %rd105;
	ld.global.f32 	%f174, [%rd107];
	add.s32 	%r66, %r65, 1;
	mul.wide.s32 	%rd108, %r66, 4;
	add.s64 	%rd109, %rd14, %rd108;
	ld.global.f32 	%f175, [%rd109];
	mul.f32 	%f176, %f174, %f175;
	sub.f32 	%f177, %f173, %f176;
	st.global.f32 	[%rd109+-4], %f177;
	add.s64 	%rd110, %rd104, %rd4;
	ld.global.f32 	%f178, [%rd106+-4];
	ld.global.f32 	%f179, [%rd107+-4];
	mul.f32 	%f180, %f179, %f177;
	sub.f32 	%f181, %f178, %f180;
	shl.b64 	%rd111, %rd110, 2;
	add.s64 	%rd112, %rd14, %rd111;
	st.global.f32 	[%rd112+-4], %f181;
	ld.global.f32 	%f182, [%rd106+-8];
	ld.global.f32 	%f183, [%rd107+-8];
	ld.global.f32 	%f184, [%rd109+-8];
	mul.f32 	%f185, %f183, %f184;
	sub.f32 	%f186, %f182, %f185;
	st.global.f32 	[%rd112+-8], %f186;
	ld.global.f32 	%f187, [%rd106+-12];
	ld.global.f32 	%f188, [%rd107+-12];
	ld.global.f32 	%f189, [%rd109+-12];
	mul.f32 	%f190, %f188, %f189;
	sub.f32 	%f191, %f187, %f190;
	st.global.f32 	[%rd112+-12], %f191;
	add.s32 	%r82, %r82, -4;
$L__BB1_35:
	setp.eq.s32 	%p19, %r14, 0;
	@%p19 bra 	$L__BB1_41;
	setp.eq.s32 	%p20, %r14, 1;
	@%p20 bra 	$L__BB1_38;
	cvt.u32.u64 	%r67, %rd4;
	add.s32 	%r68, %r82, %r67;
	cvt.s64.s32 	%rd113, %r82;
	mul.wide.s32 	%rd114, %r82, 4;
	add.s64 	%rd115, %rd6, %rd114;
	ld.global.f32 	%f192, [%rd115];
	add.s64 	%rd116, %rd3, %rd114;
	ld.global.f32 	%f193, [%rd116];
	add.s32 	%r69, %r68, 1;
	mul.wide.s32 	%rd117, %r69, 4;
	add.s64 	%rd118, %rd14, %rd117;
	ld.global.f32 	%f194, [%rd118];
	mul.f32 	%f195, %f193, %f194;
	sub.f32 	%f196, %f192, %f195;
	st.global.f32 	[%rd118+-4], %f196;
	add.s64 	%rd119, %rd113, %rd4;
	ld.global.f32 	%f197, [%rd115+-4];
	ld.global.f32 	%f198, [%rd116+-4];
	mul.f32 	%f199, %f198, %f196;
	sub.f32 	%f200, %f197, %f199;
	shl.b64 	%rd120, %rd119, 2;
	add.s64 	%rd121, %rd14, %rd120;
	st.global.f32 	[%rd121+-4], %f200;
	add.s32 	%r82, %r82, -2;
$L__BB1_38:
	and.b32  	%r70, %r2, 1;
	setp.eq.b32 	%p21, %r70, 1;
	not.pred 	%p22, %p21;
	@%p22 bra 	$L__BB1_41;
	cvt.u32.u64 	%r71, %rd4;
	add.s32 	%r72, %r82, %r71;
	mul.wide.s32 	%rd122, %r82, 4;
	add.s64 	%rd123, %rd6, %rd122;
	ld.global.f32 	%f201, [%rd123];
	add.s64 	%rd124, %rd3, %rd122;
	ld.global.f32 	%f202, [%rd124];
	add.s32 	%r73, %r72, 1;
	mul.wide.s32 	%rd125, %r73, 4;
	add.s64 	%rd126, %rd14, %rd125;
	ld.global.f32 	%f203, [%rd126];
	mul.f32 	%f204, %f202, %f203;
	sub.f32 	%f205, %f201, %f204;
	st.global.f32 	[%rd126+-4], %f205;
	bra.uni 	$L__BB1_41;
$L__BB1_40:
	cvt.s64.s32 	%rd25, %r80;
	add.s64 	%rd26, %rd25, %rd4;
	mul.wide.s32 	%rd27, %r80, 4;
	add.s64 	%rd28, %rd6, %rd27;
	ld.global.f32 	%f33, [%rd28+-4];
	shl.b64 	%rd29, %rd26, 2;
	add.s64 	%rd30, %rd2, %rd29;
	st.global.f32 	[%rd30+-4], %f33;
$L__BB1_41:
	ret;

}
	// .globl	_Z11PDE_partialfffffPA51_A3_fi
.visible .entry _Z11PDE_partialfffffPA51_A3_fi(
	.param .f32 _Z11PDE_partialfffffPA51_A3_fi_param_0,
	.param .f32 _Z11PDE_partialfffffPA51_A3_fi_param_1,
	.param .f32 _Z11PDE_partialfffffPA51_A3_fi_param_2,
	.param .f32 _Z11PDE_partialfffffPA51_A3_fi_param_3,
	.param .f32 _Z11PDE_partialfffffPA51_A3_fi_param_4,
	.param .u64 .ptr .align 1 _Z11PDE_partialfffffPA51_A3_fi_param_5,
	.param .u32 _Z11PDE_partialfffffPA51_A3_fi_param_6
)
{
	.reg .pred 	%p<17>;
	.reg .b32 	%r<77>;
	.reg .b32 	%f<107>;
	.reg .b64 	%rd<7>;
	.reg .b64 	%fd<11>;

	ld.param.f32 	%f38, [_Z11PDE_partialfffffPA51_A3_fi_param_0];
	ld.param.f32 	%f39, [_Z11PDE_partialfffffPA51_A3_fi_param_1];
	ld.param.f32 	%f40, [_Z11PDE_partialfffffPA51_A3_fi_param_2];
	ld.param.f32 	%f36, [_Z11PDE_partialfffffPA51_A3_fi_param_3];
	ld.param.f32 	%f37, [_Z11PDE_partialfffffPA51_A3_fi_param_4];
	ld.param.u64 	%rd2, [_Z11PDE_partialfffffPA51_A3_fi_param_5];
	ld.param.u32 	%r19, [_Z11PDE_partialfffffPA51_A3_fi_param_6];
	cvta.to.global.u64 	%rd3, %rd2;
	mov.u32 	%r1, %tid.x;
	add.s32 	%r20, %r1, 1;
	mul.f32 	%f41, %f40, 0fBF000000;
	fma.rn.f32 	%f42, %f40, %f41, 0f3DCCCCCD;
	mul.f32 	%f43, %f40, %f40;
	mul.f32 	%f44, %f38, %f43;
	mul.f32 	%f45, %f39, %f39;
	div.rn.f32 	%f46, %f44, %f45;
	mul.f32 	%f47, %f38, %f42;
	div.rn.f32 	%f48, %f47, %f39;
	add.f32 	%f49, %f46, %f48;
	mul.f32 	%f1, %f49, 0f3E800000;
	cvt.f64.f32 	%fd1, %f40;
	mul.f64 	%fd2, %fd1, 0d3FE0000000000000;
	mul.f64 	%fd3, %fd2, %fd1;
	cvt.f64.f32 	%fd4, %f38;
	mul.f64 	%fd5, %fd3, %fd4;
	cvt.f64.f32 	%fd6, %f45;
	div.rn.f64 	%fd7, %fd5, %fd6;
	mov.f64 	%fd8, 0d3FF0000000000000;
	sub.f64 	%fd9, %fd8, %fd7;
	cvt.rn.f32.f64 	%f2, %fd9;
	sub.f32 	%f50, %f46, %f48;
	mul.f32 	%f3, %f50, 0f3E800000;
	mul.f32 	%f4, %f49, 0fBE800000;
	add.f64 	%fd10, %fd7, 0d3FF0000000000000;
	cvt.rn.f32.f64 	%f5, %fd10;
	mul.f32 	%f6, %f50, 0fBE800000;
	mov.u32 	%r21, %ctaid.x;
	mul.wide.u32 	%rd4, %r21, 12;
	add.s64 	%rd5, %rd3, %rd4;
	mul.wide.u32 	%rd6, %r1, 4;
	add.s64 	%rd1, %rd5, %rd6;
	ld.global.f32 	%f51, [%rd1];
	shl.b32 	%r22, %r1, 2;
	mov.u32 	%r23, A;
	add.s32 	%r24, %r23, %r22;
	add.s32 	%r2, %r24, 36;
	st.shared.f32 	[%r24+36], %f51;
	bar.sync 	0;
	mul.lo.s32 	%r25, %r19, 100;
	setp.lt.u32 	%p2, %r1, 2;
	and.b32  	%r26, %r1, 1;
	setp.eq.b32 	%p3, %r26, 1;
	selp.b32 	%r27, 2, 0, %p3;
	shr.u32 	%r28, %r1, 1;
	add.s32 	%r3, %r27, %r28;
	max.u32 	%r29, %r1, 1;
	add.s32 	%r4, %r29, -1;
	selp.b32 	%r5, %r20, 0, %p2;
	add.s32 	%r30, %r23, 24;
	shl.b32 	%r31, %r4, 2;
	add.s32 	%r6, %r30, %r31;
	shl.b32 	%r32, %r5, 2;
	add.s32 	%r7, %r30, %r32;
	or.b32  	%r75, %r25, 2;
	mov.b32 	%r76, 2;
	shl.b32 	%r66, %r3, 2;
$L__BB2_1:
	add.s32 	%r11, %r75, -1;
	setp.eq.s32 	%p4, %r1, 2;
	@%p4 bra 	$L__BB2_4;
	setp.ne.s32 	%p5, %r1, 0;
	@%p5 bra 	$L__BB2_5;
	shr.u32 	%r39, %r11, 31;
	add.s32 	%r40, %r11, %r39;
	and.b32  	%r41, %r40, 1073741822;
	sub.s32 	%r42, %r11, %r41;
	mov.u32 	%r43, A;
	mad.lo.s32 	%r44, %r42, 12, %r43;
	st.shared.f32 	[%r44+36], %f36;
	bra.uni 	$L__BB2_6;
$L__BB2_4:
	shr.u32 	%r33, %r11, 31;
	add.s32 	%r34, %r11, %r33;
	and.b32  	%r35, %r34, 1073741822;
	sub.s32 	%r36, %r11, %r35;
	mov.u32 	%r37, A;
	mad.lo.s32 	%r38, %r36, 12, %r37;
	st.shared.f32 	[%r38+44], %f37;
	bra.uni 	$L__BB2_6;
$L__BB2_5:
	shr.u32 	%r45, %r75, 31;
	add.s32 	%r46, %r75, %r45;
	and.b32  	%r47, %r46, 1073741822;
	sub.s32 	%r48, %r75, %r47;
	mad.lo.s32 	%r49, %r48, 12, %r2;
	ld.shared.f32 	%f52, [%r49+4];
	ld.shared.f32 	%f53, [%r49];
	mul.f32 	%f54, %f53, %f2;
	fma.rn.f32 	%f55, %f1, %f52, %f54;
	ld.shared.f32 	%f56, [%r49+-4];
	fma.rn.f32 	%f57, %f3, %f56, %f55;
	shr.u32 	%r50, %r11, 31;
	add.s32 	%r51, %r11, %r50;
	and.b32  	%r52, %r51, 1073741822;
	sub.s32 	%r53, %r11, %r52;
	mad.lo.s32 	%r54, %r53, 12, %r2;
	st.shared.f32 	[%r54], %f57;
$L__BB2_6:
	setp.gt.u32 	%p6, %r1, 1;
	st.shared.f32 	[%r2+-24], %f5;
	@%p6 bra 	$L__BB2_8;
	setp.eq.s32 	%p7, %r1, 0;
	st.shared.f32 	[%r2+-8], %f4;
	@%p7 bra 	$L__BB2_9;
$L__BB2_8:
	st.shared.f32 	[%r2+-36], %f6;
	mov.pred 	%p16, 0;
	bra.uni 	$L__BB2_10;
$L__BB2_9:
	mov.b32 	%r55, 0;
	st.shared.u32 	[A], %r55;
	st.shared.u32 	[A+24], %r55;
	mov.pred 	%p16, -1;
$L__BB2_10:
	st.shared.u32 	[%r2+24], %r1;
	bar.sync 	0;
	shr.u32 	%r56, %r11, 31;
	add.s32 	%r57, %r11, %r56;
	and.b32  	%r58, %r57, 1073741822;
	sub.s32 	%r59, %r11, %r58;
	mul.lo.s32 	%r60, %r59, 12;
	mov.u32 	%r61, A;
	add.s32 	%r62, %r61, %r60;
	add.s32 	%r12, %r62, 36;
	add.s32 	%r13, %r2, %r60;
	ld.shared.u32 	%r14, [%r2+24];
	ld.shared.f32 	%f97, [%r2+-36];
	ld.shared.f32 	%f101, [%r2+-24];
	ld.shared.f32 	%f99, [%r2+-12];
	ld.shared.f32 	%f102, [%r13];
	abs.f32 	%f58, %f97;
	setp.leu.f32 	%p10, %f58, 0f33D6BF95;
	@%p10 bra 	$L__BB2_12;
	ld.shared.f32 	%f59, [%r6];
	ld.shared.f32 	%f60, [%r6+-12];
	ld.shared.f32 	%f61, [%r6+-24];
	add.s32 	%r64, %r12, %r31;
	ld.shared.f32 	%f62, [%r64];
	mul.f32 	%f63, %f97, %f99;
	div.rn.f32 	%f64, %f63, %f60;
	sub.f32 	%f101, %f101, %f64;
	mul.f32 	%f65, %f97, %f62;
	div.rn.f32 	%f66, %f65, %f60;
	sub.f32 	%f102, %f102, %f66;
	neg.f32 	%f67, %f97;
	mul.f32 	%f68, %f61, %f67;
	div.rn.f32 	%f97, %f68, %f60;
	neg.f32 	%f69, %f59;
	mul.f32 	%f70, %f99, %f69;
	div.rn.f32 	%f99, %f70, %f60;
$L__BB2_12:
	add.s32 	%r15, %r12, %r32;
	ld.shared.f32 	%f19, [%r7];
	abs.f32 	%f71, %f19;
	setp.leu.f32 	%p11, %f71, 0f33D6BF95;
	@%p11 bra 	$L__BB2_14;
	ld.shared.f32 	%f72, [%r7+-24];
	ld.shared.f32 	%f73, [%r7+-12];
	ld.shared.f32 	%f74, [%r15];
	mul.f32 	%f75, %f19, %f72;
	div.rn.f32 	%f76, %f75, %f73;
	sub.f32 	%f101, %f101, %f76;
	mul.f32 	%f77, %f19, %f74;
	div.rn.f32 	%f78, %f77, %f73;
	sub.f32 	%f102, %f102, %f78;
$L__BB2_14:
	bar.sync 	0;
	mov.u32 	%r67, A;
	add.s32 	%r68, %r67, %r66;
	st.shared.f32 	[%r68], %f97;
	st.shared.f32 	[%r68+12], %f101;
	st.shared.f32 	[%r68+24], %f99;
	add.s32 	%r69, %r12, %r66;
	st.shared.f32 	[%r69], %f102;
	st.shared.u32 	[%r68+60], %r14;
	bar.sync 	0;
	ld.shared.f32 	%f24, [%r2+-36];
	ld.shared.f32 	%f105, [%r2+-24];
	ld.shared.f32 	%f106, [%r13];
	abs.f32 	%f79, %f24;
	setp.leu.f32 	%p12, %f79, 0f33D6BF95;
	@%p12 bra 	$L__BB2_16;
	ld.shared.f32 	%f80, [%r2+-12];
	ld.shared.f32 	%f81, [%r6+-12];
	add.s32 	%r71, %r12, %r31;
	ld.shared.f32 	%f82, [%r71];
	mul.f32 	%f83, %f24, %f80;
	div.rn.f32 	%f84, %f83, %f81;
	sub.f32 	%f105, %f105, %f84;
	mul.f32 	%f85, %f24, %f82;
	div.rn.f32 	%f86, %f85, %f81;
	sub.f32 	%f106, %f106, %f86;
$L__BB2_16:
	ld.shared.f32 	%f31, [%r7];
	abs.f32 	%f87, %f31;
	setp.leu.f32 	%p13, %f87, 0f33D6BF95;
	@%p13 bra 	$L__BB2_18;
	ld.shared.f32 	%f88, [%r7+-24];
	ld.shared.f32 	%f89, [%r7+-12];
	ld.shared.f32 	%f90, [%r15];
	mul.f32 	%f91, %f31, %f88;
	div.rn.f32 	%f92, %f91, %f89;
	sub.f32 	%f105, %f105, %f92;
	mul.f32 	%f93, %f31, %f90;
	div.rn.f32 	%f94, %f93, %f89;
	sub.f32 	%f106, %f106, %f94;
$L__BB2_18:
	bar.sync 	0;
	div.rn.f32 	%f95, %f106, %f105;
	ld.shared.u32 	%r72, [%r2+24];
	shl.b32 	%r73, %r72, 2;
	add.s32 	%r74, %r12, %r73;
	st.shared.f32 	[%r74], %f95;
	bar.sync 	0;
	not.pred 	%p14, %p16;
	@%p14 bra 	$L__BB2_20;
	st.shared.f32 	[%r12], %f36;
	st.shared.f32 	[%r12+8], %f37;
$L__BB2_20:
	bar.sync 	0;
	add.s32 	%r76, %r76, 1;
	add.s32 	%r75, %r75, 1;
	setp.ne.s32 	%p15, %r76, 102;
	@%p15 bra 	$L__BB2_1;
	ld.shared.f32 	%f96, [%r2];
	st.global.f32 	[%rd1], %f96;
	ret;

}
	// .globl	_Z9limit_PDEPA51_A3_fS1_ffi
.visible .entry _Z9limit_PDEPA51_A3_fS1_ffi(
	.param .u64 .ptr .align 1 _Z9limit_PDEPA51_A3_fS1_ffi_param_0,
	.param .u64 .ptr .align 1 _Z9limit_PDEPA51_A3_fS1_ffi_param_1,
	.param .f32 _Z9limit_PDEPA51_A3_fS1_ffi_param_2,
	.param .f32 _Z9limit_PDEPA51_A3_fS1_ffi_param_3,
	.param .u32 _Z9limit_PDEPA51_A3_fS1_ffi_param_4
)
{
	.reg .pred 	%p<10>;
	.reg .b32 	%r<14>;
	.reg .b32 	%f<19>;
	.reg .b64 	%rd<13>;

	ld.param.u64 	%rd3, [_Z9limit_PDEPA51_A3_fS1_ffi_param_0];
	ld.param.u64 	%rd2, [_Z9limit_PDEPA51_A3_fS1_ffi_param_1];
	ld.param.f32 	%f8, [_Z9limit_PDEPA51_A3_fS1_ffi_param_2];
	ld.param.f32 	%f9, [_Z9limit_PDEPA51_A3_fS1_ffi_param_3];
	ld.param.u32 	%r6, [_Z9limit_PDEPA51_A3_fS1_ffi_param_4];
	cvta.to.global.u64 	%rd4, %rd3;
	mov.u32 	%r1, %tid.x;
	mov.u32 	%r2, %ctaid.x;
	mul.wide.u32 	%rd5, %r2, 12;
	add.s64 	%rd6, %rd4, %rd5;
	mul.wide.u32 	%rd7, %r1, 4;
	add.s64 	%rd1, %rd6, %rd7;
	ld.global.f32 	%f10, [%rd1];
	shl.b32 	%r7, %r1, 2;
	mov.u32 	%r8, A;
	add.s32 	%r3, %r8, %r7;
	st.shared.f32 	[%r3], %f10;
	bar.sync 	0;
	cvt.rn.f32.u32 	%f11, %r1;
	fma.rn.f32 	%f12, %f9, %f11, %f8;
	cvt.rzi.s32.f32 	%r9, %f12;
	setp.ne.s32 	%p1, %r2, 50;
	setp.gt.s32 	%p2, %r9, 119;
	or.pred  	%p3, %p1, %p2;
	@%p3 bra 	$L__BB3_2;
	mov.b32 	%r10, 0;
	st.shared.u32 	[%r3], %r10;
$L__BB3_2:
	sub.s32 	%r5, 10, %r6;
	max.s32 	%r11, %r5, 0;
	add.s32 	%r12, %r11, -1;
	setp.ne.s32 	%p4, %r2, %r12;
	@%p4 bra 	$L__BB3_6;
	setp.gt.s32 	%p5, %r9, 119;
	@%p5 bra 	$L__BB3_5;
	ld.global.f32 	%f13, [%rd1+12];
	st.shared.f32 	[%r3], %f13;
	bra.uni 	$L__BB3_6;
$L__BB3_5:
	mov.b32 	%r13, 0;
	st.shared.u32 	[%r3], %r13;
$L__BB3_6:
	setp.lt.u32 	%p6, %r2, 51;
	setp.le.s32 	%p7, %r5, %r2;
	or.pred  	%p8, %p6, %p7;
	@%p8 bra 	$L__BB3_8;
	ld.shared.f32 	%f18, [%r3];
	bra.uni 	$L__BB3_12;
$L__BB3_8:
	setp.lt.s32 	%p9, %r9, 120;
	@%p9 bra 	$L__BB3_10;
	ld.shared.f32 	%f16, [%r3];
	mov.f32 	%f17, 0f00000000;
	bra.uni 	$L__BB3_11;
$L__BB3_10:
	ld.global.f32 	%f17, [%rd1+12];
	mov.f32 	%f16, 0f00000000;
$L__BB3_11:
	add.f32 	%f18, %f16, %f17;
	st.shared.f32 	[%r3], %f18;
$L__BB3_12:
	cvta.to.global.u64 	%rd8, %rd2;
	add.s64 	%rd10, %rd8, %rd5;
	add.s64 	%rd12, %rd10, %rd7;
	st.global.f32 	[%rd12], %f18;
	ret;

}


// ===== COMPILED SASS (sm_100) =====

	.target	sm_100

	.elftype	@"ET_EXEC"


//--------------------- .note.nv.tkinfo           --------------------------
	.section	.note.nv.tkinfo,"",@"SHT_NOTE"
	.sectionflags	@"SHF_NOTE_NV_TKINFO"
	.tkinfo
        /*0018*/ 	.word	0x00000002
        /*0030*/ 	.string	""
        /*0030*/ 	.string	"ptxas"
        /*0030*/ 	.string	"Cuda compilation tools, release 13.0, V13.0.88"
        /*0030*/ 	.string	"Build cuda_13.0.r13.0/compiler.36424714_0"
        /*0030*/ 	.string	"-arch sm_100 -m 64 "



//--------------------- .note.nv.cuinfo           --------------------------
	.section	.note.nv.cuinfo,"",@"SHT_NOTE"
	.sectionflags	@"SHF_NOTE_NV_CUINFO"
        /*0018*/ 	.short	0x0002
        /*001a*/ 	.short	0x0064
        /*001c*/ 	.short	0x0082
	.zero		2


//--------------------- .nv.info                  --------------------------
	.section	.nv.info,"",@"SHT_CUDA_INFO"
	.align	4


	//----- nvinfo : EIATTR_REGCOUNT
	.align		4
        /*0000*/ 	.byte	0x04, 0x2f
        /*0002*/ 	.short	(.L_1 - .L_0)
	.align		4
.L_0:
        /*0004*/ 	.word	index@(_Z3PCRPfS_S_S_i)
        /*0008*/ 	.word	0x0000001f


	//----- nvinfo : EIATTR_FRAME_SIZE
	.align		4
.L_1:
        /*000c*/ 	.byte	0x04, 0x11
        /*000e*/ 	.short	(.L_3 - .L_2)
	.align		4
.L_2:
        /*0010*/ 	.word	index@($__internal_3_$__cuda_sm3x_div_rn_noftz_f32_slowpath)
        /*0014*/ 	.word	0x00000000


	//----- nvinfo : EIATTR_FRAME_SIZE
	.align		4
.L_3:
        /*0018*/ 	.byte	0x04, 0x11
        /*001a*/ 	.short	(.L_5 - .L_4)
	.align		4
.L_4:
        /*001c*/ 	.word	index@(_Z3PCRPfS_S_S_i)
        /*0020*/ 	.word	0x00000000


	//----- nvinfo : EIATTR_REGCOUNT
	.align		4
.L_5:
        /*0024*/ 	.byte	0x04, 0x2f
        /*0026*/ 	.short	(.L_7 - .L_6)
	.align		4
.L_6:
        /*0028*/ 	.word	index@(_Z6ThomasPfS_S_S_S_i)
        /*002c*/ 	.word	0x00000022


	//----- nvinfo : EIATTR_FRAME_SIZE
	.align		4
.L_7:
        /*0030*/ 	.byte	0x04, 0x11
        /*0032*/ 	.short	(.L_9 - .L_8)
	.align		4
.L_8:
        /*0034*/ 	.word	index@($__internal_2_$__cuda_sm3x_div_rn_noftz_f32_slowpath)
        /*0038*/ 	.word	0x00000000


	//----- nvinfo : EIATTR_FRAME_SIZE
	.align		4
.L_9:
        /*003c*/ 	.byte	0x04, 0x11
        /*003e*/ 	.short	(.L_11 - .L_10)
	.align		4
.L_10:
        /*0040*/ 	.word	index@(_Z6ThomasPfS_S_S_S_i)
        /*0044*/ 	.word	0x00000000


	//----- nvinfo : EIATTR_REGCOUNT
	.align		4
.L_11:
        /*0048*/ 	.byte	0x04, 0x2f
        /*004a*/ 	.short	(.L_13 - .L_12)
	.align		4
.L_12:
        /*004c*/ 	.word	index@(_Z11PDE_partialfffffPA51_A3_fi)
        /*0050*/ 	.word	0x00000027


	//----- nvinfo : EIATTR_FRAME_SIZE
	.align		4
.L_13:
        /*0054*/ 	.byte	0x04, 0x11
        /*0056*/ 	.short	(.L_15 - .L_14)
	.align		4
.L_14:
        /*0058*/ 	.word	index@($__internal_1_$__cuda_sm3x_div_rn_noftz_f32_slowpath)
        /*005c*/ 	.word	0x00000000


	//----- nvinfo : EIATTR_FRAME_SIZE
	.align		4
.L_15:
        /*0060*/ 	.byte	0x04, 0x11
        /*0062*/ 	.short	(.L_17 - .L_16)
	.align		4
.L_16:
        /*0064*/ 	.word	index@($__internal_0_$__cuda_sm20_div_rn_f64_full)
        /*0068*/ 	.word	0x00000000


	//----- nvinfo : EIATTR_FRAME_SIZE
	.align		4
.L_17:
        /*006c*/ 	.byte	0x04, 0x11
        /*006e*/ 	.short	(.L_19 - .L_18)
	.align		4
.L_18:
        /*0070*/ 	.word	index@(_Z11PDE_partialfffffPA51_A3_fi)
        /*0074*/ 	.word	0x00000000


	//----- nvinfo : EIATTR_REGCOUNT
	.align		4
.L_19:
        /*0078*/ 	.byte	0x04, 0x2f
        /*007a*/ 	.short	(.L_21 - .L_20)
	.align		4
.L_20:
        /*007c*/ 	.word	index@(_Z9limit_PDEPA51_A3_fS1_ffi)
        /*0080*/ 	.word	0x0000000e


	//----- nvinfo : EIATTR_FRAME_SIZE
	.align		4
.L_21:
        /*0084*/ 	.byte	0x04, 0x11
        /*0086*/ 	.short	(.L_23 - .L_22)
	.align		4
.L_22:
        /*0088*/ 	.word	index@(_Z9limit_PDEPA51_A3_fS1_ffi)
        /*008c*/ 	.word	0x00000000


	//----- nvinfo : EIATTR_MIN_STACK_SIZE
	.align		4
.L_23:
        /*0090*/ 	.byte	0x04, 0x12
        /*0092*/ 	.short	(.L_25 - .L_24)
	.align		4
.L_24:
        /*0094*/ 	.word	index@(_Z9limit_PDEPA51_A3_fS1_ffi)
        /*0098*/ 	.word	0x00000000


	//----- nvinfo : EIATTR_MIN_STACK_SIZE
	.align		4
.L_25:
        /*009c*/ 	.byte	0x04, 0x12
        /*009e*/ 	.short	(.L_27 - .L_26)
	.align		4
.L_26:
        /*00a0*/ 	.word	index@(_Z11PDE_partialfffffPA51_A3_fi)
        /*00a4*/ 	.word	0x00000000


	//----- nvinfo : EIATTR_MIN_STACK_SIZE
	.align		4
.L_27:
        /*00a8*/ 	.byte	0x04, 0x12
        /*00aa*/ 	.short	(.L_29 - .L_28)
	.align		4
.L_28:
        /*00ac*/ 	.word	index@(_Z6ThomasPfS_S_S_S_i)
        /*00b0*/ 	.word	0x00000000


	//----- nvinfo : EIATTR_MIN_STACK_SIZE
	.align		4
.L_29:
        /*00b4*/ 	.byte	0x04, 0x12
        /*00b6*/ 	.short	(.L_31 - .L_30)
	.align		4
.L_30:
        /*00b8*/ 	.word	index@(_Z3PCRPfS_S_S_i)
        /*00bc*/ 	.word	0x00000000
.L_31:


//--------------------- .nv.compat                --------------------------
	.section	.nv.compat,"",@"SHT_CUDA_COMPAT_INFO"
	.align	4
        /*0000*/ 	.byte	0x02, 0x09, 0x00, 0x00, 0x02, 0x02, 0x01, 0x00, 0x02, 0x05, 0x05, 0x00, 0x03, 0x07, 0x01, 0x01
        /*0010*/ 	.byte	0x02, 0x03, 0x00, 0x00, 0x02, 0x06, 0x01, 0x00, 0x04, 0x0b, 0x08, 0x00, 0x01, 0x00, 0x00, 0x00
        /*0020*/ 	.byte	0x00, 0x00, 0x00, 0x00


//--------------------- .nv.info._Z9limit_PDEPA51_A3_fS1_ffi --------------------------
	.section	.nv.info._Z9limit_PDEPA51_A3_fS1_ffi,"",@"SHT_CUDA_INFO"
	.sectionflags	@""
	.align	4


	//----- nvinfo : EIATTR_CUDA_API_VERSION
	.align		4
        /*0000*/ 	.byte	0x04, 0x37
        /*0002*/ 	.short	(.L_33 - .L_32)
.L_32:
        /*0004*/ 	.word	0x00000082


	//----- nvinfo : EIATTR_KPARAM_INFO
	.align		4
.L_33:
        /*0008*/ 	.byte	0x04, 0x17
        /*000a*/ 	.short	(.L_35 - .L_34)
.L_34:
        /*000c*/ 	.word	0x00000000
        /*0010*/ 	.short	0x0004
        /*0012*/ 	.short	0x0018
        /*0014*/ 	.byte	0x00, 0xf0, 0x11, 0x00


	//----- nvinfo : EIATTR_KPARAM_INFO
	.align		4
.L_35:
        /*0018*/ 	.byte	0x04, 0x17
        /*001a*/ 	.short	(.L_37 - .L_36)
.L_36:
        /*001c*/ 	.word	0x00000000
        /*0020*/ 	.short	0x0003
        /*0022*/ 	.short	0x0014
        /*0024*/ 	.byte	0x00, 0xf0, 0x11, 0x00


	//----- nvinfo : EIATTR_KPARAM_INFO
	.align		4
.L_37:
        /*0028*/ 	.byte	0x04, 0x17
        /*002a*/ 	.short	(.L_39 - .L_38)
.L_38:
        /*002c*/ 	.word	0x00000000
        /*0030*/ 	.short	0x0002
        /*0032*/ 	.short	0x0010
        /*0034*/ 	.byte	0x00, 0xf0, 0x11, 0x00


	//----- nvinfo : EIATTR_KPARAM_INFO
	.align		4
.L_39:
        /*0038*/ 	.byte	0x04, 0x17
        /*003a*/ 	.short	(.L_41 - .L_40)
.L_40:
        /*003c*/ 	.word	0x00000000
        /*0040*/ 	.short	0x0001
        /*0042*/ 	.short	0x0008
        /*0044*/ 	.byte	0x00, 0xf5, 0x21, 0x00


	//----- nvinfo : EIATTR_KPARAM_INFO
	.align		4
.L_41:
        /*0048*/ 	.byte	0x04, 0x17
        /*004a*/ 	.short	(.L_43 - .L_42)
.L_42:
        /*004c*/ 	.word	0x00000000
        /*0050*/ 	.short	0x0000
        /*0052*/ 	.short	0x0000
        /*0054*/ 	.byte	0x00, 0xf5, 0x21, 0x00


	//----- nvinfo : EIATTR_SPARSE_MMA_MASK
	.align		4
.L_43:
        /*0058*/ 	.byte	0x03, 0x50
        /*005a*/ 	.short	0x0000


	//----- nvinfo : EIATTR_MAXREG_COUNT
	.align		4
        /*005c*/ 	.byte	0x03, 0x1b
        /*005e*/ 	.short	0x00ff


	//----- nvinfo : EIATTR_NUM_BARRIERS
	.align		4
        /*0060*/ 	.byte	0x02, 0x4c
        /*0062*/ 	.byte	0x01
	.zero		1


	//----- nvinfo : EIATTR_MERCURY_ISA_VERSION
	.align		4
        /*0064*/ 	.byte	0x03, 0x5f
        /*0066*/ 	.short	0x0101


	//----- nvinfo : EIATTR_VRC_CTA_INIT_COUNT
	.align		4
        /*0068*/ 	.byte	0x02, 0x4a
	.zero		1
	.zero		1


	//----- nvinfo : EIATTR_EXIT_INSTR_OFFSETS
	.align		4
        /*006c*/ 	.byte	0x04, 0x1c
        /*006e*/ 	.short	(.L_45 - .L_44)


	//   ....[0]....
.L_44:
        /*0070*/ 	.word	0x00000340


	//----- nvinfo : EIATTR_CRS_STACK_SIZE
	.align		4
.L_45:
        /*0074*/ 	.byte	0x04, 0x1e
        /*0076*/ 	.short	(.L_47 - .L_46)
.L_46:
        /*0078*/ 	.word	0x00000000


	//----- nvinfo : EIATTR_CBANK_PARAM_SIZE
	.align		4
.L_47:
        /*007c*/ 	.byte	0x03, 0x19
        /*007e*/ 	.short	0x001c


	//----- nvinfo : EIATTR_PARAM_CBANK
	.align		4
        /*0080*/ 	.byte	0x04, 0x0a
        /*0082*/ 	.short	(.L_49 - .L_48)
	.align		4
.L_48:
        /*0084*/ 	.word	index@(.nv.constant0._Z9limit_PDEPA51_A3_fS1_ffi)
        /*0088*/ 	.short	0x0380
        /*008a*/ 	.short	0x001c


	//----- nvinfo : EIATTR_SW_WAR
	.align		4
.L_49:
        /*008c*/ 	.byte	0x04, 0x36
        /*008e*/ 	.short	(.L_51 - .L_50)
.L_50:
        /*0090*/ 	.word	0x00000008
.L_51:


//--------------------- .nv.info._Z11PDE_partialfffffPA51_A3_fi --------------------------
	.section	.nv.info._Z11PDE_partialfffffPA51_A3_fi,"",@"SHT_CUDA_INFO"
	.sectionflags	@""
	.align	4


	//----- nvinfo : EIATTR_CUDA_API_VERSION
	.align		4
        /*0000*/ 	.byte	0x04, 0x37
        /*0002*/ 	.short	(.L_53 - .L_52)
.L_52:
        /*0004*/ 	.word	0x00000082


	//----- nvinfo : EIATTR_KPARAM_INFO
	.align		4
.L_53:
        /*0008*/ 	.byte	0x04, 0x17
        /*000a*/ 	.short	(.L_55 - .L_54)
.L_54:
        /*000c*/ 	.word	0x00000000
        /*0010*/ 	.short	0x0006
        /*0012*/ 	.short	0x0020
        /*0014*/ 	.byte	0x00, 0xf0, 0x11, 0x00


	//----- nvinfo : EIATTR_KPARAM_INFO
	.align		4
.L_55:
        /*0018*/ 	.byte	0x04, 0x17
        /*001a*/ 	.short	(.L_57 - .L_56)
.L_56:
        /*001c*/ 	.word	0x00000000
        /*0020*/ 	.short	0x0005
        /*0022*/ 	.short	0x0018
        /*0024*/ 	.byte	0x00, 0xf5, 0x21, 0x00


	//----- nvinfo : EIATTR_KPARAM_INFO
	.align		4
.L_57:
        /*0028*/ 	.byte	0x04, 0x17
        /*002a*/ 	.short	(.L_59 - .L_58)
.L_58:
        /*002c*/ 	.word	0x00000000
        /*0030*/ 	.short	0x0004
        /*0032*/ 	.short	0x0010
        /*0034*/ 	.byte	0x00, 0xf0, 0x11, 0x00


	//----- nvinfo : EIATTR_KPARAM_INFO
	.align		4
.L_59:
        /*0038*/ 	.byte	0x04, 0x17
        /*003a*/ 	.short	(.L_61 - .L_60)
.L_60:
        /*003c*/ 	.word	0x00000000
        /*0040*/ 	.short	0x0003
        /*0042*/ 	.short	0x000c
        /*0044*/ 	.byte	0x00, 0xf0, 0x11, 0x00


	//----- nvinfo : EIATTR_KPARAM_INFO
	.align		4
.L_61:
        /*0048*/ 	.byte	0x04, 0x17
        /*004a*/ 	.short	(.L_63 - .L_62)
.L_62:
        /*004c*/ 	.word	0x00000000
        /*0050*/ 	.short	0x0002
        /*0052*/ 	.short	0x0008
        /*0054*/ 	.byte	0x00, 0xf0, 0x11, 0x00


	//----- nvinfo : EIATTR_KPARAM_INFO
	.align		4
.L_63:
        /*0058*/ 	.byte	0x04, 0x17
        /*005a*/ 	.short	(.L_65 - .L_64)
.L_64:
        /*005c*/ 	.word	0x00000000
        /*0060*/ 	.short	0x0001
        /*0062*/ 	.short	0x0004
        /*0064*/ 	.byte	0x00, 0xf0, 0x11, 0x00


	//----- nvinfo : EIATTR_KPARAM_INFO
	.align		4
.L_65:
        /*0068*/ 	.byte	0x04, 0x17
        /*006a*/ 	.short	(.L_67 - .L_66)
.L_66:
        /*006c*/ 	.word	0x00000000
        /*0070*/ 	.short	0x0000
        /*0072*/ 	.short	0x0000
        /*0074*/ 	.byte	0x00, 0xf0, 0x11, 0x00


	//----- nvinfo : EIATTR_SPARSE_MMA_MASK
	.align		4
.L_67:
        /*0078*/ 	.byte	0x03, 0x50
        /*007a*/ 	.short	0x0000


	//----- nvinfo : EIATTR_MAXREG_COUNT
	.align		4
        /*007c*/ 	.byte	0x03, 0x1b
        /*007e*/ 	.short	0x00ff


	//----- nvinfo : EIATTR_NUM_BARRIERS
	.align		4
        /*0080*/ 	.byte	0x02, 0x4c
        /*0082*/ 	.byte	0x01
	.zero		1


	//----- nvinfo : EIATTR_MERCURY_ISA_VERSION
	.align		4
        /*0084*/ 	.byte	0x03, 0x5f
        /*0086*/ 	.short	0x0101


	//----- nvinfo : EIATTR_VRC_CTA_INIT_COUNT
	.align		4
        /*0088*/ 	.byte	0x02, 0x4a
	.zero		1
	.zero		1


	//----- nvinfo : EIATTR_EXIT_INSTR_OFFSETS
	.align		4
        /*008c*/ 	.byte	0x04, 0x1c
        /*008e*/ 	.short	(.L_69 - .L_68)


	//   ....[0]....
.L_68:
        /*0090*/ 	.word	0x00001a00


	//----- nvinfo : EIATTR_CRS_STACK_SIZE
	.align		4
.L_69:
        /*0094*/ 	.byte	0x04, 0x1e
        /*0096*/ 	.short	(.L_71 - .L_70)
.L_70:
        /*0098*/ 	.word	0x00000000


	//----- nvinfo : EIATTR_CBANK_PARAM_SIZE
	.align		4
.L_71:
        /*009c*/ 	.byte	0x03, 0x19
        /*009e*/ 	.short	0x0024


	//----- nvinfo : EIATTR_PARAM_CBANK
	.align		4
        /*00a0*/ 	.byte	0x04, 0x0a
        /*00a2*/ 	.short	(.L_73 - .L_72)
	.align		4
.L_72:
        /*00a4*/ 	.word	index@(.nv.constant0._Z11PDE_partialfffffPA51_A3_fi)
        /*00a8*/ 	.short	0x0380
        /*00aa*/ 	.short	0x0024


	//----- nvinfo : EIATTR_SW_WAR
	.align		4
.L_73:
        /*00ac*/ 	.byte	0x04, 0x36
        /*00ae*/ 	.short	(.L_75 - .L_74)
.L_74:
        /*00b0*/ 	.word	0x00000008
.L_75:


//--------------------- .nv.info._Z6ThomasPfS_S_S_S_i --------------------------
	.section	.nv.info._Z6ThomasPfS_S_S_S_i,"",@"SHT_CUDA_INFO"
	.sectionflags	@""
	.align	4


	//----- nvinfo : EIATTR_CUDA_API_VERSION
	.align		4
        /*0000*/ 	.byte	0x04, 0x37
        /*0002*/ 	.short	(.L_77 - .L_76)
.L_76:
        /*0004*/ 	.word	0x00000082


	//----- nvinfo : EIATTR_KPARAM_INFO
	.align		4
.L_77:
        /*0008*/ 	.byte	0x04, 0x17
        /*000a*/ 	.short	(.L_79 - .L_78)
.L_78:
        /*000c*/ 	.word	0x00000000
        /*0010*/ 	.short	0x0005
        /*0012*/ 	.short	0x0028
        /*0014*/ 	.byte	0x00, 0xf0, 0x11, 0x00


	//----- nvinfo : EIATTR_KPARAM_INFO
	.align		4
.L_79:
        /*0018*/ 	.byte	0x04, 0x17
        /*001a*/ 	.short	(.L_81 - .L_80)
.L_80:
        /*001c*/ 	.word	0x00000000
        /*0020*/ 	.short	0x0004
        /*0022*/ 	.short	0x0020
        /*0024*/ 	.byte	0x00, 0xf5, 0x21, 0x00


	//----- nvinfo : EIATTR_KPARAM_INFO
	.align		4
.L_81:
        /*0028*/ 	.byte	0x04, 0x17
        /*002a*/ 	.short	(.L_83 - .L_82)
.L_82:
        /*002c*/ 	.word	0x00000000
        /*0030*/ 	.short	0x0003
        /*0032*/ 	.short	0x0018
        /*0034*/ 	.byte	0x00, 0xf5, 0x21, 0x00


	//----- nvinfo : EIATTR_KPARAM_INFO
	.align		4
.L_83:
        /*0038*/ 	.byte	0x04, 0x17
        /*003a*/ 	.short	(.L_85 - .L_84)
.L_84:
        /*003c*/ 	.word	0x00000000
        /*0040*/ 	.short	0x0002
        /*0042*/ 	.short	0x0010
        /*0044*/ 	.byte	0x00, 0xf5, 0x21, 0x00


	//----- nvinfo : EIATTR_KPARAM_INFO
	.align		4
.L_85:
        /*0048*/ 	.byte	0x04, 0x17
        /*004a*/ 	.short	(.L_87 - .L_86)
.L_86:
        /*004c*/ 	.word	0x00000000
        /*0050*/ 	.short	0x0001
        /*0052*/ 	.short	0x0008
        /*0054*/ 	.byte	0x00, 0xf5, 0x21, 0x00


	//----- nvinfo : EIATTR_KPARAM_INFO
	.align		4
.L_87:
        /*0058*/ 	.byte	0x04, 0x17
        /*005a*/ 	.short	(.L_89 - .L_88)
.L_88:
        /*005c*/ 	.word	0x00000000
        /*0060*/ 	.short	0x0000
        /*0062*/ 	.short	0x0000
        /*0064*/ 	.byte	0x00, 0xf5, 0x21, 0x00


	//----- nvinfo : EIATTR_SPARSE_MMA_MASK
	.align		4
.L_89:
        /*0068*/ 	.byte	0x03, 0x50
        /*006a*/ 	.short	0x0000


	//----- nvinfo : EIATTR_MAXREG_COUNT
	.align		4
        /*006c*/ 	.byte	0x03, 0x1b
        /*006e*/ 	.short	0x00ff


	//----- nvinfo : EIATTR_MERCURY_ISA_VERSION
	.align		4
        /*0070*/ 	.byte	0x03, 0x5f
        /*0072*/ 	.short	0x0101


	//----- nvinfo : EIATTR_VRC_CTA_INIT_COUNT
	.align		4
        /*0074*/ 	.byte	0x02, 0x4a
	.zero		1
	.zero		1


	//----- nvinfo : EIATTR_EXIT_INSTR_OFFSETS
	.align		4
        /*0078*/ 	.byte	0x04, 0x1c
        /*007a*/ 	.short	(.L_91 - .L_90)


	//   ....[0]....
.L_90:
        /*007c*/ 	.word	0x00001f30


	//   ....[1]....
        /*0080*/ 	.word	0x00002180


	//   ....[2]....
        /*0084*/ 	.word	0x00002350


	//   ....[3]....
        /*0088*/ 	.word	0x00002430


	//   ....[4]....
        /*008c*/ 	.word	0x000024e0


	//----- nvinfo : EIATTR_CRS_STACK_SIZE
	.align		4
.L_91:
        /*0090*/ 	.byte	0x04, 0x1e
        /*0092*/ 	.short	(.L_93 - .L_92)
.L_92:
        /*0094*/ 	.word	0x00000000


	//----- nvinfo : EIATTR_CBANK_PARAM_SIZE
	.align		4
.L_93:
        /*0098*/ 	.byte	0x03, 0x19
        /*009a*/ 	.short	0x002c


	//----- nvinfo : EIATTR_PARAM_CBANK
	.align		4
        /*009c*/ 	.byte	0x04, 0x0a
        /*009e*/ 	.short	(.L_95 - .L_94)
	.align		4
.L_94:
        /*00a0*/ 	.word	index@(.nv.constant0._Z6ThomasPfS_S_S_S_i)
        /*00a4*/ 	.short	0x0380
        /*00a6*/ 	.short	0x002c


	//----- nvinfo : EIATTR_SW_WAR
	.align		4
.L_95:
        /*00a8*/ 	.byte	0x04, 0x36
        /*00aa*/ 	.short	(.L_97 - .L_96)
.L_96:
        /*00ac*/ 	.word	0x00000008
.L_97:


//--------------------- .nv.info._Z3PCRPfS_S_S_i  --------------------------
	.section	.nv.info._Z3PCRPfS_S_S_i,"",@"SHT_CUDA_INFO"
	.sectionflags	@""
	.align	4


	//----- nvinfo : EIATTR_CUDA_API_VERSION
	.align		4
        /*0000*/ 	.byte	0x04, 0x37
        /*0002*/ 	.short	(.L_99 - .L_98)
.L_98:
        /*0004*/ 	.word	0x00000082


	//----- nvinfo : EIATTR_KPARAM_INFO
	.align		4
.L_99:
        /*0008*/ 	.byte	0x04, 0x17
        /*000a*/ 	.short	(.L_101 - .L_100)
.L_100:
        /*000c*/ 	.word	0x00000000
        /*0010*/ 	.short	0x0004
        /*0012*/ 	.short	0x0020
        /*0014*/ 	.byte	0x00, 0xf0, 0x11, 0x00


	//----- nvinfo : EIATTR_KPARAM_INFO
	.align		4
.L_101:
        /*0018*/ 	.byte	0x04, 0x17
        /*001a*/ 	.short	(.L_103 - .L_102)
.L_102:
        /*001c*/ 	.word	0x00000000
        /*0020*/ 	.short	0x0003
        /*0022*/ 	.short	0x0018
        /*0024*/ 	.byte	0x00, 0xf5, 0x21, 0x00


	//----- nvinfo : EIATTR_KPARAM_INFO
	.align		4
.L_103:
        /*0028*/ 	.byte	0x04, 0x17
        /*002a*/ 	.short	(.L_105 - .L_104)
.L_104:
        /*002c*/ 	.word	0x00000000
        /*0030*/ 	.short	0x0002
        /*0032*/ 	.short	0x0010
        /*0034*/ 	.byte	0x00, 0xf5, 0x21, 0x00


	//----- nvinfo : EIATTR_KPARAM_INFO
	.align		4
.L_105:
        /*0038*/ 	.byte	0x04, 0x17
        /*003a*/ 	.short	(.L_107 - .L_106)
.L_106:
        /*003c*/ 	.word	0x00000000
        /*0040*/ 	.short	0x0001
        /*0042*/ 	.short	0x0008
        /*0044*/ 	.byte	0x00, 0xf5, 0x21, 0x00


	//----- nvinfo : EIATTR_KPARAM_INFO
	.align		4
.L_107:
        /*0048*/ 	.byte	0x04, 0x17
        /*004a*/ 	.short	(.L_109 - .L_108)
.L_108:
        /*004c*/ 	.word	0x00000000
        /*0050*/ 	.short	0x0000
        /*0052*/ 	.short	0x0000
        /*0054*/ 	.byte	0x00, 0xf5, 0x21, 0x00


	//----- nvinfo : EIATTR_SPARSE_MMA_MASK
	.align		4
.L_109:
        /*0058*/ 	.byte	0x03, 0x50
        /*005a*/ 	.short	0x0000


	//----- nvinfo : EIATTR_MAXREG_COUNT
	.align		4
        /*005c*/ 	.byte	0x03, 0x1b
        /*005e*/ 	.short	0x00ff


	//----- nvinfo : EIATTR_NUM_BARRIERS
	.align		4
        /*0060*/ 	.byte	0x02, 0x4c
        /*0062*/ 	.byte	0x01
	.zero		1


	//----- nvinfo : EIATTR_MERCURY_ISA_VERSION
	.align		4
        /*0064*/ 	.byte	0x03, 0x5f
        /*0066*/ 	.short	0x0101


	//----- nvinfo : EIATTR_VRC_CTA_INIT_COUNT
	.align		4
        /*0068*/ 	.byte	0x02, 0x4a
	.zero		1
	.zero		1


	//----- nvinfo : EIATTR_EXIT_INSTR_OFFSETS
	.align		4
        /*006c*/ 	.byte	0x04, 0x1c
        /*006e*/ 	.short	(.L_111 - .L_110)


	//   ....[0]....
.L_110:
        /*0070*/ 	.word	0x00000e50


	//----- nvinfo : EIATTR_CRS_STACK_SIZE
	.align		4
.L_111:
        /*0074*/ 	.byte	0x04, 0x1e
        /*0076*/ 	.short	(.L_113 - .L_112)
.L_112:
        /*0078*/ 	.word	0x00000000


	//----- nvinfo : EIATTR_CBANK_PARAM_SIZE
	.align		4
.L_113:
        /*007c*/ 	.byte	0x03, 0x19
        /*007e*/ 	.short	0x0024


	//----- nvinfo : EIATTR_PARAM_CBANK
	.align		4
        /*0080*/ 	.byte	0x04, 0x0a
        /*0082*/ 	.short	(.L_115 - .L_114)
	.align		4
.L_114:
        /*0084*/ 	.word	index@(.nv.constant0._Z3PCRPfS_S_S_i)
        /*0088*/ 	.short	0x0380
        /*008a*/ 	.short	0x0024


	//----- nvinfo : EIATTR_SW_WAR
	.align		4
.L_115:
        /*008c*/ 	.byte	0x04, 0x36
        /*008e*/ 	.short	(.L_117 - .L_116)
.L_116:
        /*0090*/ 	.word	0x00000008
.L_117:


//--------------------- .nv.callgraph             --------------------------
	.section	.nv.callgraph,"",@"SHT_CUDA_CALLGRAPH"
	.align	4
	.sectionentsize	8
	.align		4
        /*0000*/ 	.word	0x00000000
	.align		4
        /*0004*/ 	.word	0xffffffff
	.align		4
        /*0008*/ 	.word	0x00000000
	.align		4
        /*000c*/ 	.word	0xfffffffe
	.align		4
        /*0010*/ 	.word	0x00000000
	.align		4
        /*0014*/ 	.word	0xfffffffd
	.align		4
        /*0018*/ 	.word	0x00000000
	.align		4
        /*001c*/ 	.word	0xfffffffc


//--------------------- .text._Z9limit_PDEPA51_A3_fS1_ffi --------------------------
	.section	.text._Z9limit_PDEPA51_A3_fS1_ffi,"ax",@progbits
	.align	128
        .global         _Z9limit_PDEPA51_A3_fS1_ffi
        .type           _Z9limit_PDEPA51_A3_fS1_ffi,@function
        .size           _Z9limit_PDEPA51_A3_fS1_ffi,(.L_x_164 - _Z9limit_PDEPA51_A3_fS1_ffi)
        .other          _Z9limit_PDEPA51_A3_fS1_ffi,@"STO_CUDA_ENTRY STV_DEFAULT"
_Z9limit_PDEPA51_A3_fS1_ffi:
.text._Z9limit_PDEPA51_A3_fS1_ffi:
[----:B------:R-:W-:Y:S01]  /*0000*/  LDC R1, c[0x0][0x37c] ;  /* 0x0000df00ff017b82 */ /* 0x000fe20000000800 */
[----:B------:R-:W0:Y:S07]  /*0010*/  S2R R11, SR_CTAID.X ;  /* 0x00000000000b7919 */ /* 0x000e2e0000002500 */
[----:B------:R-:W0:Y:S01]  /*0020*/  LDC.64 R2, c[0x0][0x380] ;  /* 0x0000e000ff027b82 */ /* 0x000e220000000a00 */
[----:B------:R-:W1:Y:S01]  /*0030*/  LDCU.64 UR6, c[0x0][0x358] ;  /* 0x00006b00ff0677ac */ /* 0x000e620008000a00 */
[----:B------:R-:W2:Y:S06]  /*0040*/  S2R R9, SR_TID.X ;  /* 0x0000000000097919 */ /* 0x000eac0000002100 */
[----:B------:R-:W3:Y:S01]  /*0050*/  LDC.64 R6, c[0x0][0x390] ;  /* 0x0000e400ff067b82 */ /* 0x000ee20000000a00 */
[----:B0-----:R-:W-:-:S04]  /*0060*/  IMAD.WIDE.U32 R2, R11, 0xc, R2 ;  /* 0x0000000c0b027825 */ /* 0x001fc800078e0002 */
[----:B--2---:R-:W-:-:S05]  /*0070*/  IMAD.WIDE.U32 R2, R9, 0x4, R2 ;  /* 0x0000000409027825 */ /* 0x004fca00078e0002 */
[----:B-1----:R-:W2:Y:S01]  /*0080*/  LDG.E R0, desc[UR6][R2.64] ;  /* 0x0000000602007981 */ /* 0x002ea2000c1e1900 */
[----:B------:R-:W0:Y:S01]  /*0090*/  S2UR UR5, SR_CgaCtaId ;  /* 0x00000000000579c3 */ /* 0x000e220000008800 */
[----:B------:R-:W-:Y:S01]  /*00a0*/  I2FP.F32.U32 R5, R9 ;  /* 0x0000000900057245 */ /* 0x000fe20000201000 */
[----:B------:R-:W-:-:S04]  /*00b0*/  UMOV UR4, 0x400 ;  /* 0x0000040000047882 */ /* 0x000fc80000000000 */
[----:B---3--:R-:W-:Y:S02]  /*00c0*/  FFMA R4, R5, R7, R6 ;  /* 0x0000000705047223 */ /* 0x008fe40000000006 */
[----:B------:R-:W1:Y:S04]  /*00d0*/  LDC R6, c[0x0][0x398] ;  /* 0x0000e600ff067b82 */ /* 0x000e680000000800 */
[----:B------:R-:W3:Y:S01]  /*00e0*/  F2I.TRUNC.NTZ R4, R4 ;  /* 0x0000000400047305 */ /* 0x000ee2000020f100 */
[----:B0-----:R-:W-:Y:S01]  /*00f0*/  ULEA UR4, UR5, UR4, 0x18 ;  /* 0x0000000405047291 */ /* 0x001fe2000f8ec0ff */
[----:B---3--:R-:W-:-:S05]  /*0100*/  ISETP.GT.AND P0, PT, R4, 0x77, PT ;  /* 0x000000770400780c */ /* 0x008fca0003f04270 */
[----:B------:R-:W-:Y:S02]  /*0110*/  LEA R5, R9, UR4, 0x2 ;  /* 0x0000000409057c11 */ /* 0x000fe4000f8e10ff */
[----:B------:R-:W-:Y:S02]  /*0120*/  ISETP.NE.OR P1, PT, R11, 0x32, P0 ;  /* 0x000000320b00780c */ /* 0x000fe40000725670 */
[----:B-1----:R-:W-:-:S04]  /*0130*/  IADD3 R6, PT, PT, -R6, 0xa, RZ ;  /* 0x0000000a06067810 */ /* 0x002fc80007ffe1ff */
[----:B------:R-:W-:-:S05]  /*0140*/  VIMNMX R7, PT, PT, RZ, R6, !PT ;  /* 0x00000006ff077248 */ /* 0x000fca0007fe0100 */
[----:B------:R-:W-:Y:S01]  /*0150*/  VIADD R7, R7, 0xffffffff ;  /* 0xffffffff07077836 */ /* 0x000fe20000000000 */
[----:B--2---:R0:W-:Y:S01]  /*0160*/  STS [R5], R0 ;  /* 0x0000000005007388 */ /* 0x0041e20000000800 */
[----:B------:R-:W-:Y:S06]  /*0170*/  BAR.SYNC.DEFER_BLOCKING 0x0 ;  /* 0x0000000000007b1d */ /* 0x000fec0000010000 */
[----:B------:R0:W-:Y:S01]  /*0180*/  @!P1 STS [R5], RZ ;  /* 0x000000ff05009388 */ /* 0x0001e20000000800 */
[----:B------:R-:W-:-:S13]  /*0190*/  ISETP.NE.AND P1, PT, R11, R7, PT ;  /* 0x000000070b00720c */ /* 0x000fda0003f25270 */
[----:B0-----:R-:W-:Y:S05]  /*01a0*/  @P1 BRA `(.L_x_0) ;  /* 0x00000000001c1947 */ /* 0x001fea0003800000 */
[----:B------:R-:W-:Y:S04]  /*01b0*/  BSSY.RECONVERGENT B0, `(.L_x_0) ;  /* 0x0000006000007945 */ /* 0x000fe80003800200 */
[----:B------:R-:W-:Y:S05]  /*01c0*/  @P0 BRA `(.L_x_1) ;  /* 0x00000000000c0947 */ /* 0x000fea0003800000 */
[----:B------:R-:W2:Y:S04]  /*01d0*/  LDG.E R0, desc[UR6][R2.64+0xc] ;  /* 0x00000c0602007981 */ /* 0x000ea8000c1e1900 */
[----:B--2---:R0:W-:Y:S01]  /*01e0*/  STS [R5], R0 ;  /* 0x0000000005007388 */ /* 0x0041e20000000800 */
[----:B------:R-:W-:Y:S05]  /*01f0*/  BRA `(.L_x_2) ;  /* 0x0000000000047947 */ /* 0x000fea0003800000 */
.L_x_1:
[----:B------:R1:W-:Y:S02]  /*0200*/  STS [R5], RZ ;  /* 0x000000ff05007388 */ /* 0x0003e40000000800 */
.L_x_2:
[----:B------:R-:W-:Y:S05]  /*0210*/  BSYNC.RECONVERGENT B0 ;  /* 0x0000000000007941 */ /* 0x000fea0003800200 */
.L_x_0:
[----:B------:R-:W-:-:S04]  /*0220*/  ISETP.GT.AND P0, PT, R6, R11, PT ;  /* 0x0000000b0600720c */ /* 0x000fc80003f04270 */
[----:B------:R-:W-:-:S13]  /*0230*/  ISETP.LT.U32.OR P0, PT, R11, 0x33, !P0 ;  /* 0x000000330b00780c */ /* 0x000fda0004701470 */
[----:B0-----:R0:W2:Y:S01]  /*0240*/  @!P0 LDS R0, [R5] ;  /* 0x0000000005008984 */ /* 0x0010a20000000800 */
[----:B------:R-:W-:Y:S05]  /*0250*/  @!P0 BRA `(.L_x_3) ;  /* 0x0000000000288947 */ /* 0x000fea0003800000 */
[----:B------:R-:W-:Y:S01]  /*0260*/  ISETP.GE.AND P0, PT, R4, 0x78, PT ;  /* 0x000000780400780c */ /* 0x000fe20003f06270 */
[----:B------:R-:W-:-:S12]  /*0270*/  BSSY.RECONVERGENT B0, `(.L_x_4) ;  /* 0x0000006000007945 */ /* 0x000fd80003800200 */
[----:B--2---:R2:W3:Y:S01]  /*0280*/  @P0 LDS R0, [R5] ;  /* 0x0000000005000984 */ /* 0x0044e20000000800 */
[----:B------:R-:W-:Y:S01]  /*0290*/  @P0 IMAD.MOV.U32 R7, RZ, RZ, RZ ;  /* 0x000000ffff070224 */ /* 0x000fe200078e00ff */
[----:B------:R-:W-:Y:S06]  /*02a0*/  @P0 BRA `(.L_x_5) ;  /* 0x0000000000080947 */ /* 0x000fec0003800000 */
[----:B------:R4:W5:Y:S01]  /*02b0*/  LDG.E R7, desc[UR6][R2.64+0xc] ;  /* 0x00000c0602077981 */ /* 0x000962000c1e1900 */
[----:B---3--:R-:W-:-:S07]  /*02c0*/  IMAD.MOV.U32 R0, RZ, RZ, RZ ;  /* 0x000000ffff007224 */ /* 0x008fce00078e00ff */
.L_x_5:
[----:B------:R-:W-:Y:S05]  /*02d0*/  BSYNC.RECONVERGENT B0 ;  /* 0x0000000000007941 */ /* 0x000fea0003800200 */
.L_x_4:
[----:B---3-5:R-:W-:-:S05]  /*02e0*/  FADD R0, R7, R0 ;  /* 0x0000000007007221 */ /* 0x028fca0000000000 */
[----:B------:R3:W-:Y:S02]  /*02f0*/  STS [R5], R0 ;  /* 0x0000000005007388 */ /* 0x0007e40000000800 */
.L_x_3:
[----:B----4-:R-:W4:Y:S02]  /*0300*/  LDC.64 R2, c[0x0][0x388] ;  /* 0x0000e200ff027b82 */ /* 0x010f240000000a00 */
[----:B----4-:R-:W-:-:S04]  /*0310*/  IMAD.WIDE.U32 R2, R11, 0xc, R2 ;  /* 0x0000000c0b027825 */ /* 0x010fc800078e0002 */
[----:B------:R-:W-:-:S05]  /*0320*/  IMAD.WIDE.U32 R2, R9, 0x4, R2 ;  /* 0x0000000409027825 */ /* 0x000fca00078e0002 */
[----:B--2---:R-:W-:Y:S01]  /*0330*/  STG.E desc[UR6][R2.64], R0 ;  /* 0x0000000002007986 */ /* 0x004fe2000c101906 */
[----:B------:R-:W-:Y:S05]  /*0340*/  EXIT ;  /* 0x000000000000794d */ /* 0x000fea0003800000 */
.L_x_6:
[----:B------:R-:W-:-:S00]  /*0350*/  BRA `(.L_x_6) ;  /* 0xfffffffc00fc7947 */ /* 0x000fc0000383ffff */
[----:B------:R-:W-:-:S00]  /*0360*/  NOP ;  /* 0x0000000000007918 */ /* 0x000fc00000000000 */
        /* <DEDUP_REMOVED lines=9> */
.L_x_164:


//--------------------- .text._Z11PDE_partialfffffPA51_A3_fi --------------------------
	.section	.text._Z11PDE_partialfffffPA51_A3_fi,"ax",@progbits
	.align	128
        .global         _Z11PDE_partialfffffPA51_A3_fi
        .type           _Z11PDE_partialfffffPA51_A3_fi,@function
        .size           _Z11PDE_partialfffffPA51_A3_fi,(.L_x_161 - _Z11PDE_partialfffffPA51_A3_fi)
        .other          _Z11PDE_partialfffffPA51_A3_fi,@"STO_CUDA_ENTRY STV_DEFAULT"
_Z11PDE_partialfffffPA51_A3_fi:
.text._Z11PDE_partialfffffPA51_A3_fi:
[----:B------:R-:W-:Y:S08]  /*0000*/  LDC R1, c[0x0][0x37c] ;  /* 0x0000df00ff017b82 */ /* 0x000ff00000000800 */
[----:B------:R-:W0:Y:S01]  /*0010*/  LDC.64 R4, c[0x0][0x380] ;  /* 0x0000e000ff047b82 */ /* 0x000e220000000a00 */
[----:B------:R-:W1:Y:S07]  /*0020*/  S2R R24, SR_TID.X ;  /* 0x0000000000187919 */ /* 0x000e6e0000002100 */
[----:B------:R-:W2:Y:S01]  /*0030*/  LDC R6, c[0x0][0x388] ;  /* 0x0000e200ff067b82 */ /* 0x000ea20000000800 */
[----:B0-----:R-:W-:-:S04]  /*0040*/  FMUL R3, R5, R5 ;  /* 0x0000000505037220 */ /* 0x001fc80000400000 */
[----:B------:R-:W0:Y:S01]  /*0050*/  MUFU.RCP R2, R3 ;  /* 0x0000000300027308 */ /* 0x000e220000001000 */
[----:B--2---:R-:W-:Y:S01]  /*0060*/  FMUL R5, R6, R6 ;  /* 0x0000000606057220 */ /* 0x004fe20000400000 */
[----:B-1----:R-:W-:-:S03]  /*0070*/  VIADD R15, R24, 0x1 ;  /* 0x00000001180f7836 */ /* 0x002fc60000000000 */
[----:B------:R-:W-:Y:S01]  /*0080*/  FMUL R0, R5, R4 ;  /* 0x0000000405007220 */ /* 0x000fe20000400000 */
[----:B------:R-:W-:-:S03]  /*0090*/  FMUL R5, R6, -0.5 ;  /* 0xbf00000006057820 */ /* 0x000fc60000400000 */
[----:B------:R-:W1:Y:S01]  /*00a0*/  FCHK P0, R0, R3 ;  /* 0x0000000300007302 */ /* 0x000e620000000000 */
[----:B------:R-:W-:Y:S01]  /*00b0*/  FFMA R5, R5, R6, 0.10000000149011611938 ;  /* 0x3dcccccd05057423 */ /* 0x000fe20000000006 */
[----:B0-----:R-:W-:-:S04]  /*00c0*/  FFMA R7, -R3, R2, 1 ;  /* 0x3f80000003077423 */ /* 0x001fc80000000102 */
[----:B------:R-:W-:-:S04]  /*00d0*/  FFMA R7, R2, R7, R2 ;  /* 0x0000000702077223 */ /* 0x000fc80000000002 */
[----:B------:R-:W-:-:S04]  /*00e0*/  FFMA R2, R0, R7, RZ ;  /* 0x0000000700027223 */ /* 0x000fc800000000ff */
[----:B------:R-:W-:-:S04]  /*00f0*/  FFMA R4, -R3, R2, R0 ;  /* 0x0000000203047223 */ /* 0x000fc80000000100 */
[----:B------:R-:W-:Y:S01]  /*0100*/  FFMA R2, R7, R4, R2 ;  /* 0x0000000407027223 */ /* 0x000fe20000000002 */
[----:B-1----:R-:W-:Y:S06]  /*0110*/  @!P0 BRA `(.L_x_7) ;  /* 0x0000000000108947 */ /* 0x002fec0003800000 */
[----:B------:R-:W-:Y:S01]  /*0120*/  IMAD.MOV.U32 R30, RZ, RZ, R3 ;  /* 0x000000ffff1e7224 */ /* 0x000fe200078e0003 */
[----:B------:R-:W-:-:S07]  /*0130*/  MOV R26, 0x150 ;  /* 0x00000150001a7802 */ /* 0x000fce0000000f00 */
[----:B------:R-:W-:Y:S05]  /*0140*/  CALL.REL.NOINC `($__internal_1_$__cuda_sm3x_div_rn_noftz_f32_slowpath) ;  /* 0x0000001c009c7944 */ /* 0x000fea0003c00000 */
[----:B------:R-:W-:-:S07]  /*0150*/  MOV R2, R0 ;  /* 0x0000000000027202 */ /* 0x000fce0000000f00 */
.L_x_7:
[----:B------:R-:W0:Y:S02]  /*0160*/  LDC.64 R8, c[0x0][0x380] ;  /* 0x0000e000ff087b82 */ /* 0x000e240000000a00 */
[----:B0-----:R-:W0:Y:S01]  /*0170*/  MUFU.RCP R4, R9 ;  /* 0x0000000900047308 */ /* 0x001e220000001000 */
[----:B------:R-:W-:-:S07]  /*0180*/  FMUL R0, R5, R8 ;  /* 0x0000000805007220 */ /* 0x000fce0000400000 */
[----:B------:R-:W1:Y:S01]  /*0190*/  FCHK P0, R0, R9 ;  /* 0x0000000900007302 */ /* 0x000e620000000000 */
[----:B0-----:R-:W-:-:S04]  /*01a0*/  FFMA R7, R4, -R9, 1 ;  /* 0x3f80000004077423 */ /* 0x001fc80000000809 */
[----:B------:R-:W-:-:S04]  /*01b0*/  FFMA R7, R4, R7, R4 ;  /* 0x0000000704077223 */ /* 0x000fc80000000004 */
[----:B------:R-:W-:-:S04]  /*01c0*/  FFMA R4, R0, R7, RZ ;  /* 0x0000000700047223 */ /* 0x000fc800000000ff */
[----:B------:R-:W-:-:S04]  /*01d0*/  FFMA R5, R4, -R9, R0 ;  /* 0x8000000904057223 */ /* 0x000fc80000000000 */
[----:B------:R-:W-:Y:S01]  /*01e0*/  FFMA R7, R7, R5, R4 ;  /* 0x0000000507077223 */ /* 0x000fe20000000004 */
[----:B-1----:R-:W-:Y:S06]  /*01f0*/  @!P0 BRA `(.L_x_8) ;  /* 0x0000000000148947 */ /* 0x002fec0003800000 */
[----:B------:R-:W0:Y:S01]  /*0200*/  LDCU UR4, c[0x0][0x384] ;  /* 0x00007080ff0477ac */ /* 0x000e220008000800 */
[----:B------:R-:W-:Y:S01]  /*0210*/  MOV R26, 0x240 ;  /* 0x00000240001a7802 */ /* 0x000fe20000000f00 */
[----:B0-----:R-:W-:-:S07]  /*0220*/  IMAD.U32 R30, RZ, RZ, UR4 ;  /* 0x00000004ff1e7e24 */ /* 0x001fce000f8e00ff */
[----:B------:R-:W-:Y:S05]  /*0230*/  CALL.REL.NOINC `($__internal_1_$__cuda_sm3x_div_rn_noftz_f32_slowpath) ;  /* 0x0000001c00607944 */ /* 0x000fea0003c00000 */
[----:B------:R-:W-:-:S07]  /*0240*/  IMAD.MOV.U32 R7, RZ, RZ, R0 ;  /* 0x000000ffff077224 */ /* 0x000fce00078e0000 */
.L_x_8:
[----:B------:R-:W0:Y:S01]  /*0250*/  F2F.F64.F32 R8, R3 ;  /* 0x0000000300087310 */ /* 0x000e220000201800 */
[----:B------:R-:W1:Y:S01]  /*0260*/  LDCU UR4, c[0x0][0x388] ;  /* 0x00007100ff0477ac */ /* 0x000e620008000800 */
[----:B------:R-:W-:Y:S02]  /*0270*/  HFMA2 R16, -RZ, RZ, 0, 5.9604644775390625e-08 ;  /* 0x00000001ff107431 */ /* 0x000fe400000001ff */
[----:B------:R-:W-:Y:S01]  /*0280*/  FADD R14, R7, R2 ;  /* 0x00000002070e7221 */ /* 0x000fe20000000000 */
[----:B------:R-:W2:Y:S03]  /*0290*/  LDCU UR5, c[0x0][0x380] ;  /* 0x00007000ff0577ac */ /* 0x000ea60008000800 */
[----:B------:R-:W-:Y:S01]  /*02a0*/  FMUL R22, R14, 0.25 ;  /* 0x3e8000000e167820 */ /* 0x000fe20000400000 */
[----:B------:R-:W3:Y:S01]  /*02b0*/  LDCU.64 UR8, c[0x0][0x358] ;  /* 0x00006b00ff0877ac */ /* 0x000ee20008000a00 */
[----:B0-----:R-:W0:Y:S08]  /*02c0*/  MUFU.RCP64H R17, R9 ;  /* 0x0000000900117308 */ /* 0x001e300000001800 */
[----:B-1----:R-:W1:Y:S08]  /*02d0*/  F2F.F64.F32 R4, UR4 ;  /* 0x0000000400047d10 */ /* 0x002e700008201800 */
[----:B--2---:R-:W2:Y:S01]  /*02e0*/  F2F.F64.F32 R12, UR5 ;  /* 0x00000005000c7d10 */ /* 0x004ea20008201800 */
[----:B0-----:R-:W-:-:S08]  /*02f0*/  DFMA R10, -R8, R16, 1 ;  /* 0x3ff00000080a742b */ /* 0x001fd00000000110 */
[----:B------:R-:W-:Y:S02]  /*0300*/  DFMA R18, R10, R10, R10 ;  /* 0x0000000a0a12722b */ /* 0x000fe4000000000a */
[----:B-1----:R-:W-:-:S06]  /*0310*/  DMUL R10, R4, 0.5 ;  /* 0x3fe00000040a7828 */ /* 0x002fcc0000000000 */
[----:B------:R-:W-:Y:S02]  /*0320*/  DFMA R18, R16, R18, R16 ;  /* 0x000000121012722b */ /* 0x000fe40000000010 */
[----:B------:R-:W-:-:S06]  /*0330*/  DMUL R10, R4, R10 ;  /* 0x0000000a040a7228 */ /* 0x000fcc0000000000 */
[----:B------:R-:W-:Y:S02]  /*0340*/  DFMA R4, -R8, R18, 1 ;  /* 0x3ff000000804742b */ /* 0x000fe40000000112 */
[----:B--2---:R-:W-:-:S06]  /*0350*/  DMUL R10, R10, R12 ;  /* 0x0000000c0a0a7228 */ /* 0x004fcc0000000000 */
[----:B------:R-:W-:-:S04]  /*0360*/  DFMA R4, R18, R4, R18 ;  /* 0x000000041204722b */ /* 0x000fc80000000012 */
[----:B------:R-:W-:-:S04]  /*0370*/  FSETP.GEU.AND P1, PT, |R11|, 6.5827683646048100446e-37, PT ;  /* 0x036000000b00780b */ /* 0x000fc80003f2e200 */
[----:B------:R-:W-:-:S08]  /*0380*/  DMUL R12, R10, R4 ;  /* 0x000000040a0c7228 */ /* 0x000fd00000000000 */
[----:B------:R-:W-:-:S08]  /*0390*/  DFMA R16, -R8, R12, R10 ;  /* 0x0000000c0810722b */ /* 0x000fd0000000010a */
[----:B------:R-:W-:-:S10]  /*03a0*/  DFMA R4, R4, R16, R12 ;  /* 0x000000100404722b */ /* 0x000fd4000000000c */
[----:B------:R-:W-:-:S05]  /*03b0*/  FFMA R0, RZ, R9, R5 ;  /* 0x00000009ff007223 */ /* 0x000fca0000000005 */
[----:B------:R-:W-:-:S13]  /*03c0*/  FSETP.GT.AND P0, PT, |R0|, 1.469367938527859385e-39, PT ;  /* 0x001000000000780b */ /* 0x000fda0003f04200 */
[----:B---3--:R-:W-:Y:S05]  /*03d0*/  @P0 BRA P1, `(.L_x_9) ;  /* 0x0000000000100947 */ /* 0x008fea0000800000 */
[----:B------:R-:W-:-:S07]  /*03e0*/  MOV R0, 0x400 ;  /* 0x0000040000007802 */ /* 0x000fce0000000f00 */
[----:B------:R-:W-:Y:S05]  /*03f0*/  CALL.REL.NOINC `($__internal_0_$__cuda_sm20_div_rn_f64_full) ;  /* 0x0000001400847944 */ /* 0x000fea0003c00000 */
[----:B------:R-:W-:Y:S02]  /*0400*/  IMAD.MOV.U32 R4, RZ, RZ, R18 ;  /* 0x000000ffff047224 */ /* 0x000fe400078e0012 */
[----:B------:R-:W-:-:S07]  /*0410*/  IMAD.MOV.U32 R5, RZ, RZ, R19 ;  /* 0x000000ffff057224 */ /* 0x000fce00078e0013 */
.L_x_9:
[----:B------:R-:W0:Y:S01]  /*0420*/  S2R R3, SR_CTAID.X ;  /* 0x0000000000037919 */ /* 0x000e220000002500 */
[----:B------:R-:W0:Y:S02]  /*0430*/  LDC.64 R18, c[0x0][0x398] ;  /* 0x0000e600ff127b82 */ /* 0x000e240000000a00 */
[----:B0-----:R-:W-:-:S04]  /*0440*/  IMAD.WIDE.U32 R18, R3, 0xc, R18 ;  /* 0x0000000c03127825 */ /* 0x001fc800078e0012 */
[----:B------:R-:W-:-:S05]  /*0450*/  IMAD.WIDE.U32 R18, R24, 0x4, R18 ;  /* 0x0000000418127825 */ /* 0x000fca00078e0012 */
[----:B------:R-:W2:Y:S01]  /*0460*/  LDG.E R0, desc[UR8][R18.64] ;  /* 0x0000000812007981 */ /* 0x000ea2000c1e1900 */
[----:B------:R-:W0:Y:S01]  /*0470*/  S2UR UR5, SR_CgaCtaId ;  /* 0x00000000000579c3 */ /* 0x000e220000008800 */
[----:B------:R-:W-:Y:S01]  /*0480*/  UMOV UR4, 0x400 ;  /* 0x0000040000047882 */ /* 0x000fe20000000000 */
[C---:B------:R-:W-:Y:S01]  /*0490*/  LOP3.LUT R3, R24.reuse, 0x1, RZ, 0xc0, !PT ;  /* 0x0000000118037812 */ /* 0x040fe200078ec0ff */
[C---:B------:R-:W-:Y:S01]  /*04a0*/  DADD R8, -R4.reuse, 1 ;  /* 0x3ff0000004087429 */ /* 0x040fe20000000100 */
[----:B------:R-:W-:Y:S01]  /*04b0*/  VIMNMX.U32 R17, PT, PT, R24, 0x1, !PT ;  /* 0x0000000118117848 */ /* 0x000fe20007fe0000 */
[----:B------:R-:W-:Y:S01]  /*04c0*/  DADD R4, R4, 1 ;  /* 0x3ff0000004047429 */ /* 0x000fe20000000000 */
[----:B------:R-:W-:Y:S01]  /*04d0*/  ISETP.NE.U32.AND P0, PT, R3, 0x1, PT ;  /* 0x000000010300780c */ /* 0x000fe20003f05070 */
[----:B------:R-:W-:Y:S01]  /*04e0*/  UMOV UR6, 0x2 ;  /* 0x0000000200067882 */ /* 0x000fe20000000000 */
[----:B------:R-:W-:Y:S01]  /*04f0*/  SHF.R.U32.HI R3, RZ, 0x1, R24 ;  /* 0x00000001ff037819 */ /* 0x000fe20000011618 */
[----:B------:R-:W-:-:S02]  /*0500*/  VIADD R11, R17, 0xffffffff ;  /* 0xffffffff110b7836 */ /* 0x000fc40000000000 */
[----:B------:R-:W-:Y:S01]  /*0510*/  FADD R2, -R7, R2 ;  /* 0x0000000207027221 */ /* 0x000fe20000000100 */
[----:B------:R-:W1:Y:S01]  /*0520*/  F2F.F32.F64 R16, R4 ;  /* 0x0000000400107310 */ /* 0x000e620000301000 */
[----:B------:R-:W-:Y:S01]  /*0530*/  IADD3 R21, PT, PT, R3, 0x2, RZ ;  /* 0x0000000203157810 */ /* 0x000fe20007ffe0ff */
[----:B------:R-:W-:Y:S01]  /*0540*/  FMUL R14, R14, -0.25 ;  /* 0xbe8000000e0e7820 */ /* 0x000fe20000400000 */
[C---:B------:R-:W-:Y:S01]  /*0550*/  FMUL R13, R2.reuse, 0.25 ;  /* 0x3e800000020d7820 */ /* 0x040fe20000400000 */
[----:B------:R-:W-:-:S03]  /*0560*/  FMUL R12, R2, -0.25 ;  /* 0xbe800000020c7820 */ /* 0x000fc60000400000 */
[----:B------:R-:W-:Y:S01]  /*0570*/  @P0 IMAD.MOV R21, RZ, RZ, R3 ;  /* 0x000000ffff150224 */ /* 0x000fe200078e0203 */
[C---:B------:R-:W-:Y:S01]  /*0580*/  ISETP.GE.U32.AND P0, PT, R24.reuse, 0x2, PT ;  /* 0x000000021800780c */ /* 0x040fe20003f06070 */
[----:B------:R3:W4:Y:S01]  /*0590*/  F2F.F32.F64 R20, R8 ;  /* 0x0000000800147310 */ /* 0x0007220000301000 */
[----:B0-----:R-:W-:Y:S02]  /*05a0*/  ULEA UR4, UR5, UR4, 0x18 ;  /* 0x0000000405047291 */ /* 0x001fe4000f8ec0ff */
[----:B------:R-:W-:Y:S01]  /*05b0*/  SEL R15, R15, RZ, !P0 ;  /* 0x000000ff0f0f7207 */ /* 0x000fe20004000000 */
[----:B------:R-:W0:Y:S03]  /*05c0*/  LDCU UR5, c[0x0][0x3a0] ;  /* 0x00007400ff0577ac */ /* 0x000e260008000800 */
[----:B------:R-:W-:Y:S02]  /*05d0*/  LEA R23, R24, UR4, 0x2 ;  /* 0x0000000418177c11 */ /* 0x000fe4000f8e10ff */
[----:B------:R-:W-:-:S02]  /*05e0*/  LEA R11, R11, UR4, 0x2 ;  /* 0x000000040b0b7c11 */ /* 0x000fc4000f8e10ff */
[----:B------:R-:W-:Y:S01]  /*05f0*/  LEA R10, R15, UR4, 0x2 ;  /* 0x000000040f0a7c11 */ /* 0x000fe2000f8e10ff */
[----:B0-----:R-:W-:-:S03]  /*0600*/  UIMAD UR5, UR5, 0x64, UR6 ;  /* 0x00000064050578a4 */ /* 0x001fc6000f8e0206 */
[----:B------:R-:W-:-:S03]  /*0610*/  UMOV UR6, 0x2 ;  /* 0x0000000200067882 */ /* 0x000fc60000000000 */
[----:B---3--:R-:W-:Y:S01]  /*0620*/  MOV R8, UR5 ;  /* 0x0000000500087c02 */ /* 0x008fe20008000f00 */
[----:B--2---:R0:W-:Y:S01]  /*0630*/  STS [R23+0x24], R0 ;  /* 0x0000240017007388 */ /* 0x0041e20000000800 */
[----:B-1--4-:R-:W-:Y:S06]  /*0640*/  BAR.SYNC.DEFER_BLOCKING 0x0 ;  /* 0x0000000000007b1d */ /* 0x012fec0000010000 */
.L_x_49:
[----:B------:R-:W-:Y:S01]  /*0650*/  ISETP.NE.AND P0, PT, R24, 0x2, PT ;  /* 0x000000021800780c */ /* 0x000fe20003f05270 */
[----:B------:R-:W-:Y:S01]  /*0660*/  UIADD3 UR6, UPT, UPT, UR6, 0x1, URZ ;  /* 0x0000000106067890 */ /* 0x000fe2000fffe0ff */
[----:B------:R-:W-:Y:S01]  /*0670*/  BSSY.RECONVERGENT B0, `(.L_x_10) ;  /* 0x0000029000007945 */ /* 0x000fe20003800200 */
[----:B0---4-:R-:W-:Y:S02]  /*0680*/  VIADD R0, R8, 0xffffffff ;  /* 0xffffffff08007836 */ /* 0x011fe40000000000 */
[----:B------:R-:W-:-:S08]  /*0690*/  UISETP.NE.AND UP0, UPT, UR6, 0x66, UPT ;  /* 0x000000660600788c */ /* 0x000fd0000bf05270 */
[----:B---3--:R-:W-:Y:S05]  /*06a0*/  @!P0 BRA `(.L_x_11) ;  /* 0x0000000000708947 */ /* 0x008fea0003800000 */
[----:B------:R-:W-:-:S13]  /*06b0*/  ISETP.NE.AND P0, PT, R24, RZ, PT ;  /* 0x000000ff1800720c */ /* 0x000fda0003f05270 */
[----:B------:R-:W-:Y:S05]  /*06c0*/  @P0 BRA `(.L_x_12) ;  /* 0x0000000000280947 */ /* 0x000fea0003800000 */
[----:B------:R-:W0:Y:S01]  /*06d0*/  S2R R7, SR_CgaCtaId ;  /* 0x0000000000077919 */ /* 0x000e220000008800 */
[----:B------:R-:W1:Y:S01]  /*06e0*/  LDC R5, c[0x0][0x38c] ;  /* 0x0000e300ff057b82 */ /* 0x000e620000000800 */
[----:B------:R-:W-:Y:S02]  /*06f0*/  LEA.HI R2, R0, R0, RZ, 0x1 ;  /* 0x0000000000027211 */ /* 0x000fe400078f08ff */
[----:B------:R-:W-:Y:S02]  /*0700*/  MOV R4, 0x400 ;  /* 0x0000040000047802 */ /* 0x000fe40000000f00 */
[----:B------:R-:W-:-:S05]  /*0710*/  LOP3.LUT R3, R2, 0x3ffffffe, RZ, 0xc0, !PT ;  /* 0x3ffffffe02037812 */ /* 0x000fca00078ec0ff */
[----:B------:R-:W-:Y:S01]  /*0720*/  IMAD.IADD R0, R0, 0x1, -R3 ;  /* 0x0000000100007824 */ /* 0x000fe200078e0a03 */
[----:B0-----:R-:W-:-:S05]  /*0730*/  LEA R7, R7, R4, 0x18 ;  /* 0x0000000407077211 */ /* 0x001fca00078ec0ff */
[----:B------:R-:W-:-:S05]  /*0740*/  IMAD R2, R0, 0xc, R7 ;  /* 0x0000000c00027824 */ /* 0x000fca00078e0207 */
[----:B-1----:R2:W-:Y:S01]  /*0750*/  STS [R2+0x24], R5 ;  /* 0x0000240502007388 */ /* 0x0025e20000000800 */
[----:B------:R-:W-:Y:S05]  /*0760*/  BRA `(.L_x_13) ;  /* 0x0000000000647947 */ /* 0x000fea0003800000 */
.L_x_12:
[----:B------:R-:W-:-:S04]  /*0770*/  LEA.HI R2, R8, R8, RZ, 0x1 ;  /* 0x0000000808027211 */ /* 0x000fc800078f08ff */
[----:B------:R-:W-:-:S04]  /*0780*/  LOP3.LUT R3, R2, 0x3ffffffe, RZ, 0xc0, !PT ;  /* 0x3ffffffe02037812 */ /* 0x000fc800078ec0ff */
[----:B------:R-:W-:-:S05]  /*0790*/  IADD3 R2, PT, PT, -R3, R8, RZ ;  /* 0x0000000803027210 */ /* 0x000fca0007ffe1ff */
[----:B------:R-:W-:Y:S01]  /*07a0*/  IMAD R6, R2, 0xc, R23 ;  /* 0x0000000c02067824 */ /* 0x000fe200078e0217 */
[----:B------:R-:W-:-:S04]  /*07b0*/  LEA.HI R2, R0, R0, RZ, 0x1 ;  /* 0x0000000000027211 */ /* 0x000fc800078f08ff */
[----:B------:R-:W0:Y:S01]  /*07c0*/  LDS R5, [R6+0x24] ;  /* 0x0000240006057984 */ /* 0x000e220000000800 */
[----:B------:R-:W-:-:S03]  /*07d0*/  LOP3.LUT R7, R2, 0x3ffffffe, RZ, 0xc0, !PT ;  /* 0x3ffffffe02077812 */ /* 0x000fc600078ec0ff */
[----:B------:R-:W1:Y:S02]  /*07e0*/  LDS R3, [R6+0x28] ;  /* 0x0000280006037984 */ /* 0x000e640000000800 */
[----:B------:R-:W-:Y:S02]  /*07f0*/  IMAD.IADD R0, R0, 0x1, -R7 ;  /* 0x0000000100007824 */ /* 0x000fe400078e0a07 */
[----:B------:R-:W2:Y:S01]  /*0800*/  LDS R4, [R6+0x20] ;  /* 0x0000200006047984 */ /* 0x000ea20000000800 */
[----:B0-----:R-:W-:-:S04]  /*0810*/  FMUL R5, R20, R5 ;  /* 0x0000000514057220 */ /* 0x001fc80000400000 */
[----:B-1----:R-:W-:Y:S01]  /*0820*/  FFMA R2, R22, R3, R5 ;  /* 0x0000000316027223 */ /* 0x002fe20000000005 */
[----:B------:R-:W-:-:S03]  /*0830*/  IMAD R3, R0, 0xc, R23 ;  /* 0x0000000c00037824 */ /* 0x000fc600078e0217 */
[----:B--2---:R-:W-:-:S05]  /*0840*/  FFMA R2, R13, R4, R2 ;  /* 0x000000040d027223 */ /* 0x004fca0000000002 */
[----:B------:R1:W-:Y:S01]  /*0850*/  STS [R3+0x24], R2 ;  /* 0x0000240203007388 */ /* 0x0003e20000000800 */
[----:B------:R-:W-:Y:S05]  /*0860*/  BRA `(.L_x_13) ;  /* 0x0000000000247947 */ /* 0x000fea0003800000 */
.L_x_11:
        /* <DEDUP_REMOVED lines=8> */
[----:B-1----:R0:W-:Y:S02]  /*08f0*/  STS [R5+0x2c], R2 ;  /* 0x00002c0205007388 */ /* 0x0021e40000000800 */
.L_x_13:
[----:B------:R-:W-:Y:S05]  /*0900*/  BSYNC.RECONVERGENT B0 ;  /* 0x0000000000007941 */ /* 0x000fea0003800200 */
.L_x_10:
[----:B------:R3:W-:Y:S01]  /*0910*/  STS [R23+0xc], R16 ;  /* 0x00000c1017007388 */ /* 0x0007e20000000800 */
[----:B------:R-:W-:Y:S01]  /*0920*/  ISETP.GT.U32.AND P0, PT, R24, 0x1, PT ;  /* 0x000000011800780c */ /* 0x000fe20003f04070 */
[----:B------:R-:W-:Y:S04]  /*0930*/  BSSY.RECONVERGENT B1, `(.L_x_14) ;  /* 0x0000011000017945 */ /* 0x000fe80003800200 */
[----:B------:R-:W-:Y:S08]  /*0940*/  BSSY.RELIABLE B0, `(.L_x_15) ;  /* 0x0000006000007945 */ /* 0x000ff00003800100 */
[----:B---3--:R-:W-:Y:S05]  /*0950*/  @P0 BRA `(.L_x_16) ;  /* 0x0000000000100947 */ /* 0x008fea0003800000 */
[----:B------:R3:W-:Y:S01]  /*0960*/  STS [R23+0x1c], R14 ;  /* 0x00001c0e17007388 */ /* 0x0007e20000000800 */
[----:B------:R-:W-:-:S13]  /*0970*/  ISETP.NE.AND P0, PT, R24, RZ, PT ;  /* 0x000000ff1800720c */ /* 0x000fda0003f05270 */
[----:B------:R-:W-:Y:S05]  /*0980*/  @!P0 BREAK.RELIABLE B0 ;  /* 0x0000000000008942 */ /* 0x000fea0003800100 */
[----:B---3--:R-:W-:Y:S05]  /*0990*/  @!P0 BRA `(.L_x_17) ;  /* 0x0000000000108947 */ /* 0x008fea0003800000 */
.L_x_16:
[----:B------:R-:W-:Y:S05]  /*09a0*/  BSYNC.RELIABLE B0 ;  /* 0x0000000000007941 */ /* 0x000fea0003800100 */
.L_x_15:
[----:B------:R3:W-:Y:S01]  /*09b0*/  STS [R23], R12 ;  /* 0x0000000c17007388 */ /* 0x0007e20000000800 */
[----:B------:R-:W-:Y:S01]  /*09c0*/  PLOP3.LUT P0, PT, PT, PT, PT, 0x8, 0x80 ;  /* 0x000000000080781c */ /* 0x000fe20003f0e170 */
[----:B------:R-:W-:-:S12]  /*09d0*/  BRA `(.L_x_18) ;  /* 0x0000000000187947 */ /* 0x000fd80003800000 */
.L_x_17:
[----:B------:R-:W3:Y:S01]  /*09e0*/  S2UR UR5, SR_CgaCtaId ;  /* 0x00000000000579c3 */ /* 0x000ee20000008800 */
[----:B------:R-:W-:Y:S01]  /*09f0*/  UMOV UR4, 0x400 ;  /* 0x0000040000047882 */ /* 0x000fe20000000000 */
[----:B------:R-:W-:Y:S01]  /*0a00*/  PLOP3.LUT P0, PT, PT, PT, PT, 0x80, 0x8 ;  /* 0x000000000008781c */ /* 0x000fe20003f0f070 */
[----:B---3--:R-:W-:-:S09]  /*0a10*/  ULEA UR4, UR5, UR4, 0x18 ;  /* 0x0000000405047291 */ /* 0x008fd2000f8ec0ff */
[----:B------:R-:W-:Y:S04]  /*0a20*/  STS [UR4], RZ ;  /* 0x000000ffff007988 */ /* 0x000fe80008000804 */
[----:B------:R-:W-:Y:S01]  /*0a30*/  STS [UR4+0x18], RZ ;  /* 0x000018ffff007988 */ /* 0x000fe20008000804 */
.L_x_18:
[----:B------:R-:W-:Y:S05]  /*0a40*/  BSYNC.RECONVERGENT B1 ;  /* 0x0000000000017941 */ /* 0x000fea0003800200 */
.L_x_14:
[----:B------:R-:W-:Y:S05]  /*0a50*/  WARPSYNC.ALL ;  /* 0x0000000000007948 */ /* 0x000fea0003800000 */
[----:B------:R-:W-:Y:S01]  /*0a60*/  STS [R23+0x3c], R24 ;  /* 0x00003c1817007388 */ /* 0x000fe20000000800 */
[----:B------:R-:W-:Y:S01]  /*0a70*/  IMAD R7, R0, 0xc, R23 ;  /* 0x0000000c00077824 */ /* 0x000fe200078e0217 */
[----:B012---:R-:W-:Y:S01]  /*0a80*/  MOV R2, 0x400 ;  /* 0x0000040000027802 */ /* 0x007fe20000000f00 */
[----:B------:R-:W-:Y:S01]  /*0a90*/  BSSY.RECONVERGENT B3, `(.L_x_19) ;  /* 0x0000052000037945 */ /* 0x000fe20003800200 */
[----:B------:R-:W-:Y:S06]  /*0aa0*/  BAR.SYNC.DEFER_BLOCKING 0x0 ;  /* 0x0000000000007b1d */ /* 0x000fec0000010000 */
[----:B------:R-:W0:Y:S01]  /*0ab0*/  S2R R25, SR_CgaCtaId ;  /* 0x0000000000197919 */ /* 0x000e220000008800 */
[----:B------:R-:W1:Y:S04]  /*0ac0*/  LDS R9, [R23] ;  /* 0x0000000017097984 */ /* 0x000e680000000800 */
[----:B------:R2:W4:Y:S04]  /*0ad0*/  LDS R6, [R23+0x3c] ;  /* 0x00003c0017067984 */ /* 0x0005280000000800 */
[----:B------:R2:W2:Y:S04]  /*0ae0*/  LDS R5, [R23+0xc] ;  /* 0x00000c0017057984 */ /* 0x0004a80000000800 */
[----:B------:R0:W2:Y:S04]  /*0af0*/  LDS R4, [R23+0x18] ;  /* 0x0000180017047984 */ /* 0x0000a80000000800 */
[----:B------:R0:W2:Y:S02]  /*0b00*/  LDS R3, [R7+0x24] ;  /* 0x0000240007037984 */ /* 0x0000a40000000800 */
[----:B0-----:R-:W-:-:S05]  /*0b10*/  LEA R25, R25, R2, 0x18 ;  /* 0x0000000219197211 */ /* 0x001fca00078ec0ff */
[----:B------:R-:W-:Y:S01]  /*0b20*/  IMAD R2, R0, 0xc, R25 ;  /* 0x0000000c00027824 */ /* 0x000fe200078e0219 */
[----:B-1----:R-:W-:-:S13]  /*0b30*/  FSETP.GT.AND P1, PT, |R9|, 1.0000000116860974231e-07, PT ;  /* 0x33d6bf950900780b */ /* 0x002fda0003f24200 */
[----:B----4-:R-:W-:Y:S05]  /*0b40*/  @!P1 BRA `(.L_x_20) ;  /* 0x0000000400189947 */ /* 0x010fea0003800000 */
[----:B------:R-:W0:Y:S01]  /*0b50*/  LDS R35, [R11+0xc] ;  /* 0x00000c000b237984 */ /* 0x000e220000000800 */
[----:B------:R-:W-:Y:S01]  /*0b60*/  LEA R32, R17, R2, 0x2 ;  /* 0x0000000211207211 */ /* 0x000fe200078e10ff */
[----:B--2---:R-:W-:Y:S01]  /*0b70*/  FMUL R0, R9, R4 ;  /* 0x0000000409007220 */ /* 0x004fe20000400000 */
[----:B------:R-:W-:Y:S01]  /*0b80*/  BSSY.RECONVERGENT B4, `(.L_x_21) ;  /* 0x0000010000047945 */ /* 0x000fe20003800200 */
[----:B------:R1:W2:Y:S04]  /*0b90*/  LDS R33, [R11+0x18] ;  /* 0x000018000b217984 */ /* 0x0002a80000000800 */
[----:B------:R1:W4:Y:S04]  /*0ba0*/  LDS R34, [R11] ;  /* 0x000000000b227984 */ /* 0x0003280000000800 */
[----:B------:R-:W1:Y:S01]  /*0bb0*/  LDS R32, [R32+0x20] ;  /* 0x0000200020207984 */ /* 0x000e620000000800 */
[----:B0-----:R-:W0:Y:S08]  /*0bc0*/  MUFU.RCP R26, R35 ;  /* 0x00000023001a7308 */ /* 0x001e300000001000 */
[----:B------:R-:W5:Y:S01]  /*0bd0*/  FCHK P1, R0, R35 ;  /* 0x0000002300007302 */ /* 0x000f620000020000 */
[----:B0-----:R-:W-:-:S04]  /*0be0*/  FFMA R25, -R35, R26, 1 ;  /* 0x3f80000023197423 */ /* 0x001fc8000000011a */
[----:B------:R-:W-:-:S04]  /*0bf0*/  FFMA R25, R26, R25, R26 ;  /* 0x000000191a197223 */ /* 0x000fc8000000001a */
[----:B------:R-:W-:-:S04]  /*0c00*/  FFMA R26, R0, R25, RZ ;  /* 0x00000019001a7223 */ /* 0x000fc800000000ff */
[----:B------:R-:W-:-:S04]  /*0c10*/  FFMA R27, -R35, R26, R0 ;  /* 0x0000001a231b7223 */ /* 0x000fc80000000100 */
[----:B------:R-:W-:Y:S01]  /*0c20*/  FFMA R26, R25, R27, R26 ;  /* 0x0000001b191a7223 */ /* 0x000fe2000000001a */
[----:B-12-45:R-:W-:Y:S06]  /*0c30*/  @!P1 BRA `(.L_x_22) ;  /* 0x0000000000109947 */ /* 0x036fec0003800000 */
[----:B------:R-:W-:Y:S01]  /*0c40*/  IMAD.MOV.U32 R30, RZ, RZ, R35 ;  /* 0x000000ffff1e7224 */ /* 0x000fe200078e0023 */
[----:B------:R-:W-:-:S07]  /*0c50*/  MOV R26, 0xc70 ;  /* 0x00000c70001a7802 */ /* 0x000fce0000000f00 */
[----:B---3--:R-:W-:Y:S05]  /*0c60*/  CALL.REL.NOINC `($__internal_1_$__cuda_sm3x_div_rn_noftz_f32_slowpath) ;  /* 0x0000001000d47944 */ /* 0x008fea0003c00000 */
[----:B------:R-:W-:-:S07]  /*0c70*/  IMAD.MOV.U32 R26, RZ, RZ, R0 ;  /* 0x000000ffff1a7224 */ /* 0x000fce00078e0000 */
.L_x_22:
[----:B------:R-:W-:Y:S05]  /*0c80*/  BSYNC.RECONVERGENT B4 ;  /* 0x0000000000047941 */ /* 0x000fea0003800200 */
.L_x_21:
[----:B------:R-:W0:Y:S01]  /*0c90*/  MUFU.RCP R0, R35 ;  /* 0x0000002300007308 */ /* 0x000e220000001000 */
[----:B------:R-:W-:Y:S01]  /*0ca0*/  FMUL R32, R9, R32 ;  /* 0x0000002009207220 */ /* 0x000fe20000400000 */
[----:B------:R-:W-:Y:S01]  /*0cb0*/  BSSY.RECONVERGENT B4, `(.L_x_23) ;  /* 0x000000e000047945 */ /* 0x000fe20003800200 */
[----:B------:R-:W-:-:S05]  /*0cc0*/  FADD R5, R5, -R26 ;  /* 0x8000001a05057221 */ /* 0x000fca0000000000 */
[----:B------:R-:W1:Y:S01]  /*0cd0*/  FCHK P1, R32, R35 ;  /* 0x0000002320007302 */ /* 0x000e620000020000 */
[----:B0-----:R-:W-:-:S04]  /*0ce0*/  FFMA R25, -R35, R0, 1 ;  /* 0x3f80000023197423 */ /* 0x001fc80000000100 */
[----:B------:R-:W-:-:S04]  /*0cf0*/  FFMA R0, R0, R25, R0 ;  /* 0x0000001900007223 */ /* 0x000fc80000000000 */
[----:B------:R-:W-:-:S04]  /*0d00*/  FFMA R25, R0, R32, RZ ;  /* 0x0000002000197223 */ /* 0x000fc800000000ff */
[----:B------:R-:W-:-:S04]  /*0d10*/  FFMA R28, -R35, R25, R32 ;  /* 0x00000019231c7223 */ /* 0x000fc80000000120 */
[----:B------:R-:W-:Y:S01]  /*0d20*/  FFMA R28, R0, R28, R25 ;  /* 0x0000001c001c7223 */ /* 0x000fe20000000019 */
[----:B-1----:R-:W-:Y:S06]  /*0d30*/  @!P1 BRA `(.L_x_24) ;  /* 0x0000000000149947 */ /* 0x002fec0003800000 */
[----:B------:R-:W-:Y:S01]  /*0d40*/  MOV R0, R32 ;  /* 0x0000002000007202 */ /* 0x000fe20000000f00 */
[----:B------:R-:W-:Y:S01]  /*0d50*/  IMAD.MOV.U32 R30, RZ, RZ, R35 ;  /* 0x000000ffff1e7224 */ /* 0x000fe200078e0023 */
[----:B------:R-:W-:-:S07]  /*0d60*/  MOV R26, 0xd80 ;  /* 0x00000d80001a7802 */ /* 0x000fce0000000f00 */
[----:B---3--:R-:W-:Y:S05]  /*0d70*/  CALL.REL.NOINC `($__internal_1_$__cuda_sm3x_div_rn_noftz_f32_slowpath) ;  /* 0x0000001000907944 */ /* 0x008fea0003c00000 */
[----:B------:R-:W-:-:S07]  /*0d80*/  IMAD.MOV.U32 R28, RZ, RZ, R0 ;  /* 0x000000ffff1c7224 */ /* 0x000fce00078e0000 */
.L_x_24:
[----:B------:R-:W-:Y:S05]  /*0d90*/  BSYNC.RECONVERGENT B4 ;  /* 0x0000000000047941 */ /* 0x000fea0003800200 */
.L_x_23:
[----:B------:R-:W0:Y:S01]  /*0da0*/  MUFU.RCP R0, R35 ;  /* 0x0000002300007308 */ /* 0x000e220000001000 */
[----:B------:R-:W-:Y:S01]  /*0db0*/  FMUL R34, R9, -R34 ;  /* 0x8000002209227220 */ /* 0x000fe20000400000 */
        /* <DEDUP_REMOVED lines=14> */
.L_x_26:
[----:B------:R-:W-:Y:S05]  /*0ea0*/  BSYNC.RECONVERGENT B4 ;  /* 0x0000000000047941 */ /* 0x000fea0003800200 */
.L_x_25:
[----:B------:R-:W0:Y:S01]  /*0eb0*/  MUFU.RCP R0, R35 ;  /* 0x0000002300007308 */ /* 0x000e220000001000 */
[----:B------:R-:W-:Y:S01]  /*0ec0*/  FMUL R26, R4, -R33 ;  /* 0x80000021041a7220 */ /* 0x000fe20000400000 */
[----:B------:R-:W-:Y:S06]  /*0ed0*/  BSSY.RECONVERGENT B4, `(.L_x_27) ;  /* 0x000000c000047945 */ /* 0x000fec0003800200 */
        /* <DEDUP_REMOVED lines=11> */
.L_x_28:
[----:B------:R-:W-:Y:S05]  /*0f90*/  BSYNC.RECONVERGENT B4 ;  /* 0x0000000000047941 */ /* 0x000fea0003800200 */
.L_x_27:
[----:B------:R-:W-:-:S07]  /*0fa0*/  IMAD.MOV.U32 R4, RZ, RZ, R0 ;  /* 0x000000ffff047224 */ /* 0x000fce00078e0000 */
.L_x_20:
[----:B------:R-:W-:Y:S05]  /*0fb0*/  BSYNC.RECONVERGENT B3 ;  /* 0x0000000000037941 */ /* 0x000fea0003800200 */
.L_x_19:
[----:B------:R-:W0:Y:S01]  /*0fc0*/  LDS R35, [R10+0x18] ;  /* 0x000018000a237984 */ /* 0x000e220000000800 */
[----:B------:R-:W-:Y:S01]  /*0fd0*/  BSSY.RECONVERGENT B3, `(.L_x_29) ;  /* 0x0000027000037945 */ /* 0x000fe20003800200 */
[----:B------:R-:W-:Y:S02]  /*0fe0*/  LEA R34, R15, R2, 0x2 ;  /* 0x000000020f227211 */ /* 0x000fe400078e10ff */
[----:B0-----:R-:W-:-:S13]  /*0ff0*/  FSETP.GT.AND P1, PT, |R35|, 1.0000000116860974231e-07, PT ;  /* 0x33d6bf952300780b */ /* 0x001fda0003f24200 */
[----:B------:R-:W-:Y:S05]  /*1000*/  @!P1 BRA `(.L_x_30) ;  /* 0x00000000008c9947 */ /* 0x000fea0003800000 */
[----:B------:R-:W0:Y:S01]  /*1010*/  LDS R33, [R10+0xc] ;  /* 0x00000c000a217984 */ /* 0x000e220000000800 */
[----:B------:R-:W-:Y:S03]  /*1020*/  BSSY.RECONVERGENT B4, `(.L_x_31) ;  /* 0x0000010000047945 */ /* 0x000fe60003800200 */
[----:B------:R-:W1:Y:S04]  /*1030*/  LDS R0, [R10] ;  /* 0x000000000a007984 */ /* 0x000e680000000800 */
[----:B------:R4:W2:Y:S01]  /*1040*/  LDS R32, [R34+0x24] ;  /* 0x0000240022207984 */ /* 0x0008a20000000800 */
[----:B0-----:R-:W0:Y:S01]  /*1050*/  MUFU.RCP R26, R33 ;  /* 0x00000021001a7308 */ /* 0x001e220000001000 */
[----:B-1----:R-:W-:-:S07]  /*1060*/  FMUL R0, R35, R0 ;  /* 0x0000000023007220 */ /* 0x002fce0000400000 */
[----:B------:R-:W1:Y:S01]  /*1070*/  FCHK P1, R0, R33 ;  /* 0x0000002100007302 */ /* 0x000e620000020000 */
[----:B0-----:R-:W-:-:S04]  /*1080*/  FFMA R25, -R33, R26, 1 ;  /* 0x3f80000021197423 */ /* 0x001fc8000000011a */
[----:B------:R-:W-:-:S04]  /*1090*/  FFMA R25, R26, R25, R26 ;  /* 0x000000191a197223 */ /* 0x000fc8000000001a */
[----:B------:R-:W-:-:S04]  /*10a0*/  FFMA R26, R0, R25, RZ ;  /* 0x00000019001a7223 */ /* 0x000fc800000000ff */
[----:B------:R-:W-:-:S04]  /*10b0*/  FFMA R27, -R33, R26, R0 ;  /* 0x0000001a211b7223 */ /* 0x000fc80000000100 */
[----:B------:R-:W-:Y:S01]  /*10c0*/  FFMA R26, R25, R27, R26 ;  /* 0x0000001b191a7223 */ /* 0x000fe2000000001a */
[----:B-12-4-:R-:W-:Y:S06]  /*10d0*/  @!P1 BRA `(.L_x_32) ;  /* 0x0000000000109947 */ /* 0x016fec0003800000 */
[----:B------:R-:W-:Y:S01]  /*10e0*/  IMAD.MOV.U32 R30, RZ, RZ, R33 ;  /* 0x000000ffff1e7224 */ /* 0x000fe200078e0021 */
[----:B------:R-:W-:-:S07]  /*10f0*/  MOV R26, 0x1110 ;  /* 0x00001110001a7802 */ /* 0x000fce0000000f00 */
[----:B---3--:R-:W-:Y:S05]  /*1100*/  CALL.REL.NOINC `($__internal_1_$__cuda_sm3x_div_rn_noftz_f32_slowpath) ;  /* 0x0000000c00ac7944 */ /* 0x008fea0003c00000 */
[----:B------:R-:W-:-:S07]  /*1110*/  IMAD.MOV.U32 R26, RZ, RZ, R0 ;  /* 0x000000ffff1a7224 */ /* 0x000fce00078e0000 */
.L_x_32:
[----:B------:R-:W-:Y:S05]  /*1120*/  BSYNC.RECONVERGENT B4 ;  /* 0x0000000000047941 */ /* 0x000fea0003800200 */
.L_x_31:
        /* <DEDUP_REMOVED lines=15> */
.L_x_34:
[----:B------:R-:W-:Y:S05]  /*1220*/  BSYNC.RECONVERGENT B4 ;  /* 0x0000000000047941 */ /* 0x000fea0003800200 */
.L_x_33:
[----:B------:R-:W-:-:S07]  /*1230*/  FADD R3, R3, -R0 ;  /* 0x8000000003037221 */ /* 0x000fce0000000000 */
.L_x_30:
[----:B------:R-:W-:Y:S05]  /*1240*/  BSYNC.RECONVERGENT B3 ;  /* 0x0000000000037941 */ /* 0x000fea0003800200 */
.L_x_29:
[----:B------:R-:W0:Y:S08]  /*1250*/  S2UR UR5, SR_CgaCtaId ;  /* 0x00000000000579c3 */ /* 0x000e300000008800 */
[----:B------:R-:W-:Y:S01]  /*1260*/  BAR.SYNC.DEFER_BLOCKING 0x0 ;  /* 0x0000000000007b1d */ /* 0x000fe20000010000 */
[----:B------:R-:W-:-:S05]  /*1270*/  IMAD R26, R21, 0x4, R2 ;  /* 0x00000004151a7824 */ /* 0x000fca00078e0202 */
[----:B------:R-:W-:Y:S01]  /*1280*/  UMOV UR4, 0x400 ;  /* 0x0000040000047882 */ /* 0x000fe20000000000 */
[----:B------:R-:W-:Y:S01]  /*1290*/  BSSY.RECONVERGENT B3, `(.L_x_35) ;  /* 0x0000032000037945 */ /* 0x000fe20003800200 */
[----:B0-----:R-:W-:-:S06]  /*12a0*/  ULEA UR4, UR5, UR4, 0x18 ;  /* 0x0000000405047291 */ /* 0x001fcc000f8ec0ff */
[----:B------:R-:W-:-:S05]  /*12b0*/  LEA R0, R21, UR4, 0x2 ;  /* 0x0000000415007c11 */ /* 0x000fca000f8e10ff */
[----:B------:R-:W-:Y:S04]  /*12c0*/  STS [R0], R9 ;  /* 0x0000000900007388 */ /* 0x000fe80000000800 */
[----:B--2---:R-:W-:Y:S04]  /*12d0*/  STS [R0+0xc], R5 ;  /* 0x00000c0500007388 */ /* 0x004fe80000000800 */
[----:B------:R-:W-:Y:S04]  /*12e0*/  STS [R0+0x18], R4 ;  /* 0x0000180400007388 */ /* 0x000fe80000000800 */
[----:B------:R-:W-:Y:S04]  /*12f0*/  STS [R26+0x24], R3 ;  /* 0x000024031a007388 */ /* 0x000fe80000000800 */
[----:B------:R-:W-:Y:S01]  /*1300*/  STS [R0+0x3c], R6 ;  /* 0x00003c0600007388 */ /* 0x000fe20000000800 */
[----:B------:R-:W-:Y:S06]  /*1310*/  BAR.SYNC.DEFER_BLOCKING 0x0 ;  /* 0x0000000000007b1d */ /* 0x000fec0000010000 */
[----:B------:R-:W0:Y:S04]  /*1320*/  LDS R32, [R23] ;  /* 0x0000000017207984 */ /* 0x000e280000000800 */
[----:B------:R-:W1:Y:S04]  /*1330*/  LDS R7, [R7+0x24] ;  /* 0x0000240007077984 */ /* 0x000e680000000800 */
[----:B------:R2:W4:Y:S01]  /*1340*/  LDS R33, [R23+0xc] ;  /* 0x00000c0017217984 */ /* 0x0005220000000800 */
[----:B0-----:R-:W-:-:S13]  /*1350*/  FSETP.GT.AND P1, PT, |R32|, 1.0000000116860974231e-07, PT ;  /* 0x33d6bf952000780b */ /* 0x001fda0003f24200 */
[----:B-12-4-:R-:W-:Y:S05]  /*1360*/  @!P1 BRA `(.L_x_36) ;  /* 0x0000000000909947 */ /* 0x016fea0003800000 */
[----:B------:R-:W0:Y:S01]  /*1370*/  LDS R4, [R11+0xc] ;  /* 0x00000c000b047984 */ /* 0x000e220000000800 */
[----:B------:R-:W-:Y:S01]  /*1380*/  LEA R3, R17, R2, 0x2 ;  /* 0x0000000211037211 */ /* 0x000fe200078e10ff */
[----:B------:R-:W-:Y:S02]  /*1390*/  BSSY.RECONVERGENT B4, `(.L_x_37) ;  /* 0x0000010000047945 */ /* 0x000fe40003800200 */
[----:B------:R-:W1:Y:S04]  /*13a0*/  LDS R5, [R23+0x18] ;  /* 0x0000180017057984 */ /* 0x000e680000000800 */
[----:B------:R-:W2:Y:S01]  /*13b0*/  LDS R3, [R3+0x20] ;  /* 0x0000200003037984 */ /* 0x000ea20000000800 */
        /* <DEDUP_REMOVED lines=8> */
[----:B-12---:R-:W-:Y:S06]  /*1440*/  @!P1 BRA `(.L_x_38) ;  /* 0x0000000000109947 */ /* 0x006fec0003800000 */
[----:B------:R-:W-:Y:S01]  /*1450*/  IMAD.MOV.U32 R30, RZ, RZ, R4 ;  /* 0x000000ffff1e7224 */ /* 0x000fe200078e0004 */
[----:B------:R-:W-:-:S07]  /*1460*/  MOV R26, 0x1480 ;  /* 0x00001480001a7802 */ /* 0x000fce0000000f00 */
[----:B---3--:R-:W-:Y:S05]  /*1470*/  CALL.REL.NOINC `($__internal_1_$__cuda_sm3x_div_rn_noftz_f32_slowpath) ;  /* 0x0000000800d07944 */ /* 0x008fea0003c00000 */
[----:B------:R-:W-:-:S07]  /*1480*/  MOV R6, R0 ;  /* 0x0000000000067202 */ /* 0x000fce0000000f00 */
.L_x_38:
[----:B------:R-:W-:Y:S05]  /*1490*/  BSYNC.RECONVERGENT B4 ;  /* 0x0000000000047941 */ /* 0x000fea0003800200 */
.L_x_37:
        /* <DEDUP_REMOVED lines=11> */
[----:B------:R-:W-:Y:S01]  /*1550*/  IMAD.MOV.U32 R0, RZ, RZ, R5 ;  /* 0x000000ffff007224 */ /* 0x000fe200078e0005 */
[----:B------:R-:W-:Y:S02]  /*1560*/  MOV R30, R4 ;  /* 0x00000004001e7202 */ /* 0x000fe40000000f00 */
[----:B------:R-:W-:-:S07]  /*1570*/  MOV R26, 0x1590 ;  /* 0x00001590001a7802 */ /* 0x000fce0000000f00 */
[----:B---3--:R-:W-:Y:S05]  /*1580*/  CALL.REL.NOINC `($__internal_1_$__cuda_sm3x_div_rn_noftz_f32_slowpath) ;  /* 0x00000008008c7944 */ /* 0x008fea0003c00000 */
.L_x_40:
[----:B------:R-:W-:Y:S05]  /*1590*/  BSYNC.RECONVERGENT B4 ;  /* 0x0000000000047941 */ /* 0x000fea0003800200 */
.L_x_39:
[----:B------:R-:W-:-:S07]  /*15a0*/  FADD R7, R7, -R0 ;  /* 0x8000000007077221 */ /* 0x000fce0000000000 */
.L_x_36:
[----:B------:R-:W-:Y:S05]  /*15b0*/  BSYNC.RECONVERGENT B3 ;  /* 0x0000000000037941 */ /* 0x000fea0003800200 */
.L_x_35:
[----:B------:R-:W0:Y:S01]  /*15c0*/  LDS R4, [R10+0x18] ;  /* 0x000018000a047984 */ /* 0x000e220000000800 */
[----:B------:R-:W-:Y:S01]  /*15d0*/  BSSY.RECONVERGENT B3, `(.L_x_41) ;  /* 0x0000026000037945 */ /* 0x000fe20003800200 */
[----:B0-----:R-:W-:-:S13]  /*15e0*/  FSETP.GT.AND P1, PT, |R4|, 1.0000000116860974231e-07, PT ;  /* 0x33d6bf950400780b */ /* 0x001fda0003f24200 */
[----:B------:R-:W-:Y:S05]  /*15f0*/  @!P1 BRA `(.L_x_42) ;  /* 0x00000000008c9947 */ /* 0x000fea0003800000 */
[----:B------:R-:W0:Y:S01]  /*1600*/  LDS R3, [R10+0xc] ;  /* 0x00000c000a037984 */ /* 0x000e220000000800 */
[----:B------:R-:W-:Y:S03]  /*1610*/  BSSY.RECONVERGENT B4, `(.L_x_43) ;  /* 0x0000010000047945 */ /* 0x000fe60003800200 */
[----:B------:R-:W1:Y:S04]  /*1620*/  LDS R9, [R10] ;  /* 0x000000000a097984 */ /* 0x000e680000000800 */
[----:B------:R2:W4:Y:S01]  /*1630*/  LDS R5, [R34+0x24] ;  /* 0x0000240022057984 */ /* 0x0005220000000800 */
        /* <DEDUP_REMOVED lines=12> */
[----:B------:R-:W-:-:S07]  /*1700*/  MOV R6, R0 ;  /* 0x0000000000067202 */ /* 0x000fce0000000f00 */
.L_x_44:
[----:B------:R-:W-:Y:S05]  /*1710*/  BSYNC.RECONVERGENT B4 ;  /* 0x0000000000047941 */ /* 0x000fea0003800200 */
.L_x_43:
        /* <DEDUP_REMOVED lines=15> */
.L_x_46:
[----:B------:R-:W-:Y:S05]  /*1810*/  BSYNC.RECONVERGENT B4 ;  /* 0x0000000000047941 */ /* 0x000fea0003800200 */
.L_x_45:
[----:B------:R-:W-:-:S07]  /*1820*/  FADD R7, R7, -R0 ;  /* 0x8000000007077221 */ /* 0x000fce0000000000 */
.L_x_42:
[----:B------:R-:W-:Y:S05]  /*1830*/  BSYNC.RECONVERGENT B3 ;  /* 0x0000000000037941 */ /* 0x000fea0003800200 */
.L_x_41:
[----:B------:R-:W0:Y:S01]  /*1840*/  MUFU.RCP R0, R33 ;  /* 0x0000002100007308 */ /* 0x000e220000001000 */
[----:B------:R-:W-:Y:S06]  /*1850*/  BAR.SYNC.DEFER_BLOCKING 0x0 ;  /* 0x0000000000007b1d */ /* 0x000fec0000010000 */
[----:B------:R-:W-:Y:S01]  /*1860*/  BSSY.RECONVERGENT B3, `(.L_x_47) ;  /* 0x000000c000037945 */ /* 0x000fe20003800200 */
[----:B------:R-:W1:Y:S01]  /*1870*/  FCHK P1, R7, R33 ;  /* 0x0000002107007302 */ /* 0x000e620000020000 */
[----:B0-----:R-:W-:-:S04]  /*1880*/  FFMA R3, R0, -R33, 1 ;  /* 0x3f80000000037423 */ /* 0x001fc80000000821 */
[----:B------:R-:W-:-:S04]  /*1890*/  FFMA R0, R0, R3, R0 ;  /* 0x0000000300007223 */ /* 0x000fc80000000000 */
[----:B------:R-:W-:-:S04]  /*18a0*/  FFMA R4, R0, R7, RZ ;  /* 0x0000000700047223 */ /* 0x000fc800000000ff */
[----:B------:R-:W-:-:S04]  /*18b0*/  FFMA R3, R4, -R33, R7 ;  /* 0x8000002104037223 */ /* 0x000fc80000000007 */
[----:B------:R-:W-:Y:S01]  /*18c0*/  FFMA R0, R0, R3, R4 ;  /* 0x0000000300007223 */ /* 0x000fe20000000004 */
[----:B-1----:R-:W-:Y:S06]  /*18d0*/  @!P1 BRA `(.L_x_48) ;  /* 0x0000000000109947 */ /* 0x002fec0003800000 */
[----:B------:R-:W-:Y:S01]  /*18e0*/  IMAD.MOV.U32 R0, RZ, RZ, R7 ;  /* 0x000000ffff007224 */ /* 0x000fe200078e0007 */
[----:B------:R-:W-:Y:S02]  /*18f0*/  MOV R30, R33 ;  /* 0x00000021001e7202 */ /* 0x000fe40000000f00 */
[----:B------:R-:W-:-:S07]  /*1900*/  MOV R26, 0x1920 ;  /* 0x00001920001a7802 */ /* 0x000fce0000000f00 */
[----:B---3--:R-:W-:Y:S05]  /*1910*/  CALL.REL.NOINC `($__internal_1_$__cuda_sm3x_div_rn_noftz_f32_slowpath) ;  /* 0x0000000400a87944 */ /* 0x008fea0003c00000 */
.L_x_48:
[----:B------:R-:W-:Y:S05]  /*1920*/  BSYNC.RECONVERGENT B3 ;  /* 0x0000000000037941 */ /* 0x000fea0003800200 */
.L_x_47:
[----:B------:R-:W0:Y:S01]  /*1930*/  LDS R3, [R23+0x3c] ;  /* 0x00003c0017037984 */ /* 0x000e220000000800 */
[----:B------:R-:W1:Y:S01]  /*1940*/  @P0 LDC R5, c[0x0][0x38c] ;  /* 0x0000e300ff050b82 */ /* 0x000e620000000800 */
[----:B------:R-:W-:-:S07]  /*1950*/  IADD3 R8, PT, PT, R8, 0x1, RZ ;  /* 0x0000000108087810 */ /* 0x000fce0007ffe0ff */
[----:B------:R-:W2:Y:S01]  /*1960*/  @P0 LDC R7, c[0x0][0x390] ;  /* 0x0000e400ff070b82 */ /* 0x000ea20000000800 */
[----:B0-----:R-:W-:-:S05]  /*1970*/  IMAD R3, R3, 0x4, R2 ;  /* 0x0000000403037824 */ /* 0x001fca00078e0202 */
[----:B------:R4:W-:Y:S02]  /*1980*/  STS [R3+0x24], R0 ;  /* 0x0000240003007388 */ /* 0x0009e40000000800 */
[----:B------:R-:W-:Y:S06]  /*1990*/  BAR.SYNC.DEFER_BLOCKING 0x0 ;  /* 0x0000000000007b1d */ /* 0x000fec0000010000 */
[----:B-1----:R4:W-:Y:S04]  /*19a0*/  @P0 STS [R2+0x24], R5 ;  /* 0x0000240502000388 */ /* 0x0029e80000000800 */
[----:B--2---:R4:W-:Y:S01]  /*19b0*/  @P0 STS [R2+0x2c], R7 ;  /* 0x00002c0702000388 */ /* 0x0049e20000000800 */
[----:B------:R-:W-:Y:S06]  /*19c0*/  BAR.SYNC.DEFER_BLOCKING 0x0 ;  /* 0x0000000000007b1d */ /* 0x000fec0000010000 */
[----:B------:R-:W-:Y:S05]  /*19d0*/  BRA.U UP0, `(.L_x_49) ;  /* 0xffffffed001c7547 */ /* 0x000fea000b83ffff */
[----:B---3--:R-:W0:Y:S04]  /*19e0*/  LDS R23, [R23+0x24] ;  /* 0x0000240017177984 */ /* 0x008e280000000800 */
[----:B0-----:R-:W-:Y:S01]  /*19f0*/  STG.E desc[UR8][R18.64], R23 ;  /* 0x0000001712007986 */ /* 0x001fe2000c101908 */
[----:B------:R-:W-:Y:S05]  /*1a00*/  EXIT ;  /* 0x000000000000794d */ /* 0x000fea0003800000 */
        .weak           $__internal_0_$__cuda_sm20_div_rn_f64_full
        .type           $__internal_0_$__cuda_sm20_div_rn_f64_full,@function
        .size           $__internal_0_$__cuda_sm20_div_rn_f64_full,($__internal_1_$__cuda_sm3x_div_rn_noftz_f32_slowpath - $__internal_0_$__cuda_sm20_div_rn_f64_full)
$__internal_0_$__cuda_sm20_div_rn_f64_full:
[C---:B------:R-:W-:Y:S01]  /*1a10*/  FSETP.GEU.AND P0, PT, |R9|.reuse, 1.469367938527859385e-39, PT ;  /* 0x001000000900780b */ /* 0x040fe20003f0e200 */
[----:B------:R-:W-:Y:S01]  /*1a20*/  IMAD.MOV.U32 R6, RZ, RZ, 0x1ca00000 ;  /* 0x1ca00000ff067424 */ /* 0x000fe200078e00ff */
[C---:B------:R-:W-:Y:S02]  /*1a30*/  LOP3.LUT R4, R9.reuse, 0x800fffff, RZ, 0xc0, !PT ;  /* 0x800fffff09047812 */ /* 0x040fe400078ec0ff */
[----:B------:R-:W-:Y:S02]  /*1a40*/  MOV R16, 0x1 ;  /* 0x0000000100107802 */ /* 0x000fe40000000f00 */
[----:B------:R-:W-:Y:S01]  /*1a50*/  LOP3.LUT R5, R4, 0x3ff00000, RZ, 0xfc, !PT ;  /* 0x3ff0000004057812 */ /* 0x000fe200078efcff */
[----:B------:R-:W-:Y:S01]  /*1a60*/  IMAD.MOV.U32 R4, RZ, RZ, R8 ;  /* 0x000000ffff047224 */ /* 0x000fe200078e0008 */
[----:B------:R-:W-:Y:S02]  /*1a70*/  LOP3.LUT R20, R9, 0x7ff00000, RZ, 0xc0, !PT ;  /* 0x7ff0000009147812 */ /* 0x000fe400078ec0ff */
[----:B------:R-:W-:-:S03]  /*1a80*/  LOP3.LUT R3, R11, 0x7ff00000, RZ, 0xc0, !PT ;  /* 0x7ff000000b037812 */ /* 0x000fc600078ec0ff */
[----:B------:R-:W-:Y:S01]  /*1a90*/  @!P0 DMUL R4, R8, 8.98846567431157953865e+307 ;  /* 0x7fe0000008048828 */ /* 0x000fe20000000000 */
[----:B------:R-:W-:Y:S02]  /*1aa0*/  ISETP.GE.U32.AND P1, PT, R3, R20, PT ;  /* 0x000000140300720c */ /* 0x000fe40003f26070 */
[----:B------:R-:W-:-:S03]  /*1ab0*/  MOV R26, R3 ;  /* 0x00000003001a7202 */ /* 0x000fc60000000f00 */
[----:B------:R-:W0:Y:S02]  /*1ac0*/  MUFU.RCP64H R17, R5 ;  /* 0x0000000500117308 */ /* 0x000e240000001800 */
[----:B0-----:R-:W-:-:S08]  /*1ad0*/  DFMA R12, R16, -R4, 1 ;  /* 0x3ff00000100c742b */ /* 0x001fd00000000804 */
[----:B------:R-:W-:-:S08]  /*1ae0*/  DFMA R12, R12, R12, R12 ;  /* 0x0000000c0c0c722b */ /* 0x000fd0000000000c */
[----:B------:R-:W-:Y:S01]  /*1af0*/  DFMA R16, R16, R12, R16 ;  /* 0x0000000c1010722b */ /* 0x000fe20000000010 */
[----:B------:R-:W-:Y:S01]  /*1b00*/  SEL R13, R6, 0x63400000, !P1 ;  /* 0x63400000060d7807 */ /* 0x000fe20004800000 */
[----:B------:R-:W-:Y:S01]  /*1b10*/  IMAD.MOV.U32 R12, RZ, RZ, R10 ;  /* 0x000000ffff0c7224 */ /* 0x000fe200078e000a */
[----:B------:R-:W-:Y:S02]  /*1b20*/  FSETP.GEU.AND P1, PT, |R11|, 1.469367938527859385e-39, PT ;  /* 0x001000000b00780b */ /* 0x000fe40003f2e200 */
[----:B------:R-:W-:-:S03]  /*1b30*/  LOP3.LUT R13, R13, 0x800fffff, R11, 0xf8, !PT ;  /* 0x800fffff0d0d7812 */ /* 0x000fc600078ef80b */
[----:B------:R-:W-:-:S08]  /*1b40*/  DFMA R18, R16, -R4, 1 ;  /* 0x3ff000001012742b */ /* 0x000fd00000000804 */
[----:B------:R-:W-:Y:S01]  /*1b50*/  DFMA R16, R16, R18, R16 ;  /* 0x000000121010722b */ /* 0x000fe20000000010 */
[----:B------:R-:W-:Y:S10]  /*1b60*/  @P1 BRA `(.L_x_50) ;  /* 0x0000000000201947 */ /* 0x000ff40003800000 */
[----:B------:R-:W-:-:S04]  /*1b70*/  LOP3.LUT R18, R9, 0x7ff00000, RZ, 0xc0, !PT ;  /* 0x7ff0000009127812 */ /* 0x000fc800078ec0ff */
[----:B------:R-:W-:Y:S02]  /*1b80*/  ISETP.GE.U32.AND P1, PT, R3, R18, PT ;  /* 0x000000120300720c */ /* 0x000fe40003f26070 */
[----:B------:R-:W-:Y:S02]  /*1b90*/  MOV R18, RZ ;  /* 0x000000ff00127202 */ /* 0x000fe40000000f00 */
[----:B------:R-:W-:-:S04]  /*1ba0*/  SEL R19, R6, 0x63400000, !P1 ;  /* 0x6340000006137807 */ /* 0x000fc80004800000 */
[----:B------:R-:W-:-:S04]  /*1bb0*/  LOP3.LUT R19, R19, 0x80000000, R11, 0xf8, !PT ;  /* 0x8000000013137812 */ /* 0x000fc800078ef80b */
[----:B------:R-:W-:-:S06]  /*1bc0*/  LOP3.LUT R19, R19, 0x100000, RZ, 0xfc, !PT ;  /* 0x0010000013137812 */ /* 0x000fcc00078efcff */
[----:B------:R-:W-:-:S10]  /*1bd0*/  DFMA R12, R12, 2, -R18 ;  /* 0x400000000c0c782b */ /* 0x000fd40000000812 */
[----:B------:R-:W-:-:S07]  /*1be0*/  LOP3.LUT R26, R13, 0x7ff00000, RZ, 0xc0, !PT ;  /* 0x7ff000000d1a7812 */ /* 0x000fce00078ec0ff */
.L_x_50:
[----:B------:R-:W-:Y:S01]  /*1bf0*/  IMAD.MOV.U32 R23, RZ, RZ, R20 ;  /* 0x000000ffff177224 */ /* 0x000fe200078e0014 */
[----:B------:R-:W-:Y:S01]  /*1c00*/  @!P0 LOP3.LUT R23, R5, 0x7ff00000, RZ, 0xc0, !PT ;  /* 0x7ff0000005178812 */ /* 0x000fe200078ec0ff */
[----:B------:R-:W-:Y:S01]  /*1c10*/  DMUL R18, R16, R12 ;  /* 0x0000000c10127228 */ /* 0x000fe20000000000 */
[----:B------:R-:W-:-:S03]  /*1c20*/  IADD3 R25, PT, PT, R26, -0x1, RZ ;  /* 0xffffffff1a197810 */ /* 0x000fc60007ffe0ff */
[----:B------:R-:W-:Y:S01]  /*1c30*/  VIADD R27, R23, 0xffffffff ;  /* 0xffffffff171b7836 */ /* 0x000fe20000000000 */
[----:B------:R-:W-:-:S03]  /*1c40*/  ISETP.GT.U32.AND P0, PT, R25, 0x7feffffe, PT ;  /* 0x7feffffe1900780c */ /* 0x000fc60003f04070 */
[----:B------:R-:W-:Y:S01]  /*1c50*/  DFMA R20, R18, -R4, R12 ;  /* 0x800000041214722b */ /* 0x000fe2000000000c */
[----:B------:R-:W-:-:S07]  /*1c60*/  ISETP.GT.U32.OR P0, PT, R27, 0x7feffffe, P0 ;  /* 0x7feffffe1b00780c */ /* 0x000fce0000704470 */
[----:B------:R-:W-:-:S06]  /*1c70*/  DFMA R16, R16, R20, R18 ;  /* 0x000000141010722b */ /* 0x000fcc0000000012 */
[----:B------:R-:W-:Y:S05]  /*1c80*/  @P0 BRA `(.L_x_51) ;  /* 0x00000000006c0947 */ /* 0x000fea0003800000 */
[----:B------:R-:W-:-:S04]  /*1c90*/  LOP3.LUT R18, R9, 0x7ff00000, RZ, 0xc0, !PT ;  /* 0x7ff0000009127812 */ /* 0x000fc800078ec0ff */
[CC--:B------:R-:W-:Y:S02]  /*1ca0*/  VIADDMNMX R10, R3.reuse, -R18.reuse, 0xb9600000, !PT ;  /* 0xb9600000030a7446 */ /* 0x0c0fe40007800912 */
[----:B------:R-:W-:Y:S02]  /*1cb0*/  ISETP.GE.U32.AND P0, PT, R3, R18, PT ;  /* 0x000000120300720c */ /* 0x000fe40003f06070 */
[----:B------:R-:W-:Y:S02]  /*1cc0*/  VIMNMX R10, PT, PT, R10, 0x46a00000, PT ;  /* 0x46a000000a0a7848 */ /* 0x000fe40003fe0100 */
[----:B------:R-:W-:-:S04]  /*1cd0*/  SEL R3, R6, 0x63400000, !P0 ;  /* 0x6340000006037807 */ /* 0x000fc80004000000 */
[----:B------:R-:W-:Y:S02]  /*1ce0*/  IADD3 R3, PT, PT, -R3, R10, RZ ;  /* 0x0000000a03037210 */ /* 0x000fe40007ffe1ff */
[----:B------:R-:W-:-:S03]  /*1cf0*/  MOV R10, RZ ;  /* 0x000000ff000a7202 */ /* 0x000fc60000000f00 */
[----:B------:R-:W-:-:S06]  /*1d00*/  VIADD R11, R3, 0x7fe00000 ;  /* 0x7fe00000030b7836 */ /* 0x000fcc0000000000 */
[----:B------:R-:W-:-:S10]  /*1d10*/  DMUL R18, R16, R10 ;  /* 0x0000000a10127228 */ /* 0x000fd40000000000 */
[----:B------:R-:W-:-:S13]  /*1d20*/  FSETP.GTU.AND P0, PT, |R19|, 1.469367938527859385e-39, PT ;  /* 0x001000001300780b */ /* 0x000fda0003f0c200 */
[----:B------:R-:W-:Y:S05]  /*1d30*/  @P0 BRA `(.L_x_52) ;  /* 0x0000000000940947 */ /* 0x000fea0003800000 */
[----:B------:R-:W-:Y:S01]  /*1d40*/  DFMA R4, R16, -R4, R12 ;  /* 0x800000041004722b */ /* 0x000fe2000000000c */
[----:B------:R-:W-:-:S09]  /*1d50*/  IMAD.MOV.U32 R10, RZ, RZ, RZ ;  /* 0x000000ffff0a7224 */ /* 0x000fd200078e00ff */
[C---:B------:R-:W-:Y:S02]  /*1d60*/  FSETP.NEU.AND P0, PT, R5.reuse, RZ, PT ;  /* 0x000000ff0500720b */ /* 0x040fe40003f0d000 */
[----:B------:R-:W-:-:S04]  /*1d70*/  LOP3.LUT R9, R5, 0x80000000, R9, 0x48, !PT ;  /* 0x8000000005097812 */ /* 0x000fc800078e4809 */
[----:B------:R-:W-:-:S07]  /*1d80*/  LOP3.LUT R11, R9, R11, RZ, 0xfc, !PT ;  /* 0x0000000b090b7212 */ /* 0x000fce00078efcff */
[----:B------:R-:W-:Y:S05]  /*1d90*/  @!P0 BRA `(.L_x_52) ;  /* 0x00000000007c8947 */ /* 0x000fea0003800000 */
[C---:B------:R-:W-:Y:S01]  /*1da0*/  IADD3 R5, PT, PT, -R3.reuse, RZ, RZ ;  /* 0x000000ff03057210 */ /* 0x040fe20007ffe1ff */
[----:B------:R-:W-:Y:S01]  /*1db0*/  IMAD.MOV.U32 R4, RZ, RZ, RZ ;  /* 0x000000ffff047224 */ /* 0x000fe200078e00ff */
[----:B------:R-:W-:Y:S01]  /*1dc0*/  DMUL.RP R10, R16, R10 ;  /* 0x0000000a100a7228 */ /* 0x000fe20000008000 */
[----:B------:R-:W-:-:S04]  /*1dd0*/  IADD3 R3, PT, PT, -R3, -0x43300000, RZ ;  /* 0xbcd0000003037810 */ /* 0x000fc80007ffe1ff */
[----:B------:R-:W-:-:S05]  /*1de0*/  DFMA R4, R18, -R4, R16 ;  /* 0x800000041204722b */ /* 0x000fca0000000010 */
[----:B------:R-:W-:-:S05]  /*1df0*/  LOP3.LUT R9, R11, R9, RZ, 0x3c, !PT ;  /* 0x000000090b097212 */ /* 0x000fca00078e3cff */
[----:B------:R-:W-:-:S04]  /*1e00*/  FSETP.NEU.AND P0, PT, |R5|, R3, PT ;  /* 0x000000030500720b */ /* 0x000fc80003f0d200 */
[----:B------:R-:W-:Y:S02]  /*1e10*/  FSEL R18, R10, R18, !P0 ;  /* 0x000000120a127208 */ /* 0x000fe40004000000 */
[----:B------:R-:W-:Y:S01]  /*1e20*/  FSEL R19, R9, R19, !P0 ;  /* 0x0000001309137208 */ /* 0x000fe20004000000 */
[----:B------:R-:W-:Y:S06]  /*1e30*/  BRA `(.L_x_52) ;  /* 0x0000000000547947 */ /* 0x000fec0003800000 */
.L_x_51:
[----:B------:R-:W-:-:S14]  /*1e40*/  DSETP.NAN.AND P0, PT, R10, R10, PT ;  /* 0x0000000a0a00722a */ /* 0x000fdc0003f08000 */
[----:B------:R-:W-:Y:S05]  /*1e50*/  @P0 BRA `(.L_x_53) ;  /* 0x0000000000440947 */ /* 0x000fea0003800000 */
[----:B------:R-:W-:-:S14]  /*1e60*/  DSETP.NAN.AND P0, PT, R8, R8, PT ;  /* 0x000000080800722a */ /* 0x000fdc0003f08000 */
[----:B------:R-:W-:Y:S05]  /*1e70*/  @P0 BRA `(.L_x_54) ;  /* 0x0000000000300947 */ /* 0x000fea0003800000 */
[----:B------:R-:W-:Y:S01]  /*1e80*/  ISETP.NE.AND P0, PT, R26, R23, PT ;  /* 0x000000171a00720c */ /* 0x000fe20003f05270 */
[----:B------:R-:W-:Y:S01]  /*1e90*/  IMAD.MOV.U32 R19, RZ, RZ, -0x80000 ;  /* 0xfff80000ff137424 */ /* 0x000fe200078e00ff */
[----:B------:R-:W-:-:S11]  /*1ea0*/  MOV R18, 0x0 ;  /* 0x0000000000127802 */ /* 0x000fd60000000f00 */
[----:B------:R-:W-:Y:S05]  /*1eb0*/  @!P0 BRA `(.L_x_52) ;  /* 0x0000000000348947 */ /* 0x000fea0003800000 */
[----:B------:R-:W-:Y:S02]  /*1ec0*/  ISETP.NE.AND P0, PT, R26, 0x7ff00000, PT ;  /* 0x7ff000001a00780c */ /* 0x000fe40003f05270 */
[----:B------:R-:W-:Y:S02]  /*1ed0*/  LOP3.LUT R19, R11, 0x80000000, R9, 0x48, !PT ;  /* 0x800000000b137812 */ /* 0x000fe400078e4809 */
[----:B------:R-:W-:-:S13]  /*1ee0*/  ISETP.EQ.OR P0, PT, R23, RZ, !P0 ;  /* 0x000000ff1700720c */ /* 0x000fda0004702670 */
[----:B------:R-:W-:Y:S02]  /*1ef0*/  @P0 LOP3.LUT R3, R19, 0x7ff00000, RZ, 0xfc, !PT ;  /* 0x7ff0000013030812 */ /* 0x000fe400078efcff */
[----:B------:R-:W-:Y:S01]  /*1f00*/  @!P0 MOV R18, RZ ;  /* 0x000000ff00128202 */ /* 0x000fe20000000f00 */
[----:B------:R-:W-:Y:S01]  /*1f10*/  @P0 IMAD.MOV.U32 R18, RZ, RZ, RZ ;  /* 0x000000ffff120224 */ /* 0x000fe200078e00ff */
[----:B------:R-:W-:Y:S01]  /*1f20*/  @P0 MOV R19, R3 ;  /* 0x0000000300130202 */ /* 0x000fe20000000f00 */
[----:B------:R-:W-:Y:S06]  /*1f30*/  BRA `(.L_x_52) ;  /* 0x0000000000147947 */ /* 0x000fec0003800000 */
.L_x_54:
[----:B------:R-:W-:Y:S01]  /*1f40*/  LOP3.LUT R19, R9, 0x80000, RZ, 0xfc, !PT ;  /* 0x0008000009137812 */ /* 0x000fe200078efcff */
[----:B------:R-:W-:Y:S01]  /*1f50*/  IMAD.MOV.U32 R18, RZ, RZ, R8 ;  /* 0x000000ffff127224 */ /* 0x000fe200078e0008 */
[----:B------:R-:W-:Y:S06]  /*1f60*/  BRA `(.L_x_52) ;  /* 0x0000000000087947 */ /* 0x000fec0003800000 */
.L_x_53:
[----:B------:R-:W-:Y:S02]  /*1f70*/  LOP3.LUT R19, R11, 0x80000, RZ, 0xfc, !PT ;  /* 0x000800000b137812 */ /* 0x000fe400078efcff */
[----:B------:R-:W-:-:S07]  /*1f80*/  MOV R18, R10 ;  /* 0x0000000a00127202 */ /* 0x000fce0000000f00 */
.L_x_52:
[----:B------:R-:W-:Y:S01]  /*1f90*/  IMAD.MOV.U32 R4, RZ, RZ, R0 ;  /* 0x000000ffff047224 */ /* 0x000fe200078e0000 */
[----:B------:R-:W-:-:S04]  /*1fa0*/  MOV R5, 0x0 ;  /* 0x0000000000057802 */ /* 0x000fc80000000f00 */
[----:B------:R-:W-:Y:S05]  /*1fb0*/  RET.REL.NODEC R4 `(_Z11PDE_partialfffffPA51_A3_fi) ;  /* 0xffffffe004107950 */ /* 0x000fea0003c3ffff */
        .weak           $__internal_1_$__cuda_sm3x_div_rn_noftz_f32_slowpath
        .type           $__internal_1_$__cuda_sm3x_div_rn_noftz_f32_slowpath,@function
        .size           $__internal_1_$__cuda_sm3x_div_rn_noftz_f32_slowpath,(.L_x_161 - $__internal_1_$__cuda_sm3x_div_rn_noftz_f32_slowpath)
$__internal_1_$__cuda_sm3x_div_rn_noftz_f32_slowpath:
[----:B------:R-:W-:Y:S01]  /*1fc0*/  SHF.R.U32.HI R25, RZ, 0x17, R30 ;  /* 0x00000017ff197819 */ /* 0x000fe2000001161e */
[----:B------:R-:W-:Y:S01]  /*1fd0*/  BSSY.RECONVERGENT B1, `(.L_x_55) ;  /* 0x0000062000017945 */ /* 0x000fe20003800200 */
[----:B------:R-:W-:Y:S02]  /*1fe0*/  SHF.R.U32.HI R28, RZ, 0x17, R0 ;  /* 0x00000017ff1c7819 */ /* 0x000fe40000011600 */
[----:B------:R-:W-:Y:S02]  /*1ff0*/  LOP3.LUT R25, R25, 0xff, RZ, 0xc0, !PT ;  /* 0x000000ff19197812 */ /* 0x000fe400078ec0ff */
[----:B------:R-:W-:-:S03]  /*2000*/  LOP3.LUT R28, R28, 0xff, RZ, 0xc0, !PT ;  /* 0x000000ff1c1c7812 */ /* 0x000fc600078ec0ff */
[----:B------:R-:W-:Y:S01]  /*2010*/  VIADD R27, R25, 0xffffffff ;  /* 0xffffffff191b7836 */ /* 0x000fe20000000000 */
[----:B------:R-:W-:-:S04]  /*2020*/  IADD3 R29, PT, PT, R28, -0x1, RZ ;  /* 0xffffffff1c1d7810 */ /* 0x000fc80007ffe0ff */
[----:B------:R-:W-:-:S04]  /*2030*/  ISETP.GT.U32.AND P1, PT, R27, 0xfd, PT ;  /* 0x000000fd1b00780c */ /* 0x000fc80003f24070 */
[----:B------:R-:W-:-:S13]  /*2040*/  ISETP.GT.U32.OR P1, PT, R29, 0xfd, P1 ;  /* 0x000000fd1d00780c */ /* 0x000fda0000f24470 */
[----:B------:R-:W-:Y:S01]  /*2050*/  @!P1 IMAD.MOV.U32 R31, RZ, RZ, RZ ;  /* 0x000000ffff1f9224 */ /* 0x000fe200078e00ff */
[----:B------:R-:W-:Y:S06]  /*2060*/  @!P1 BRA `(.L_x_56) ;  /* 0x00000000005c9947 */ /* 0x000fec0003800000 */
[----:B------:R-:W-:Y:S02]  /*2070*/  FSETP.GTU.FTZ.AND P1, PT, |R0|, +INF , PT ;  /* 0x7f8000000000780b */ /* 0x000fe40003f3c200 */
[----:B------:R-:W-:-:S04]  /*2080*/  FSETP.GTU.FTZ.AND P2, PT, |R30|, +INF , PT ;  /* 0x7f8000001e00780b */ /* 0x000fc80003f5c200 */
[----:B------:R-:W-:-:S13]  /*2090*/  PLOP3.LUT P1, PT, P1, P2, PT, 0xf8, 0x8f ;  /* 0x00000000008f781c */ /* 0x000fda0000f25f70 */
[----:B------:R-:W-:Y:S05]  /*20a0*/  @P1 BRA `(.L_x_57) ;  /* 0x00000004004c1947 */ /* 0x000fea0003800000 */
[----:B------:R-:W-:-:S13]  /*20b0*/  LOP3.LUT P1, RZ, R30, 0x7fffffff, R0, 0xc8, !PT ;  /* 0x7fffffff1eff7812 */ /* 0x000fda000782c800 */
[----:B------:R-:W-:Y:S05]  /*20c0*/  @!P1 BRA `(.L_x_58) ;  /* 0x00000004003c9947 */ /* 0x000fea0003800000 */
[----:B------:R-:W-:Y:S02]  /*20d0*/  FSETP.NEU.FTZ.AND P3, PT, |R0|, +INF , PT ;  /* 0x7f8000000000780b */ /* 0x000fe40003f7d200 */
[----:B------:R-:W-:Y:S02]  /*20e0*/  FSETP.NEU.FTZ.AND P2, PT, |R30|, +INF , PT ;  /* 0x7f8000001e00780b */ /* 0x000fe40003f5d200 */
[----:B------:R-:W-:-:S11]  /*20f0*/  FSETP.NEU.FTZ.AND P1, PT, |R0|, +INF , PT ;  /* 0x7f8000000000780b */ /* 0x000fd60003f3d200 */
[----:B------:R-:W-:Y:S05]  /*2100*/  @!P2 BRA !P3, `(.L_x_58) ;  /* 0x00000004002ca947 */ /* 0x000fea0005800000 */
[----:B------:R-:W-:-:S04]  /*2110*/  LOP3.LUT P3, RZ, R0, 0x7fffffff, RZ, 0xc0, !PT ;  /* 0x7fffffff00ff7812 */ /* 0x000fc8000786c0ff */
[----:B------:R-:W-:-:S13]  /*2120*/  PLOP3.LUT P2, PT, P2, P3, PT, 0x2f, 0xf2 ;  /* 0x0000000000f2781c */ /* 0x000fda0001746577 */
[----:B------:R-:W-:Y:S05]  /*2130*/  @P2 BRA `(.L_x_59) ;  /* 0x0000000400182947 */ /* 0x000fea0003800000 */
[----:B------:R-:W-:-:S04]  /*2140*/  LOP3.LUT P2, RZ, R30, 0x7fffffff, RZ, 0xc0, !PT ;  /* 0x7fffffff1eff7812 */ /* 0x000fc8000784c0ff */
[----:B------:R-:W-:-:S13]  /*2150*/  PLOP3.LUT P1, PT, P1, P2, PT, 0x2f, 0xf2 ;  /* 0x0000000000f2781c */ /* 0x000fda0000f24577 */
[----:B------:R-:W-:Y:S05]  /*2160*/  @P1 BRA `(.L_x_60) ;  /* 0x0000000400001947 */ /* 0x000fea0003800000 */
[----:B------:R-:W-:Y:S02]  /*2170*/  ISETP.GE.AND P1, PT, R29, RZ, PT ;  /* 0x000000ff1d00720c */ /* 0x000fe40003f26270 */
[----:B------:R-:W-:-:S11]  /*2180*/  ISETP.GE.AND P2, PT, R27, RZ, PT ;  /* 0x000000ff1b00720c */ /* 0x000fd60003f46270 */
[----:B------:R-:W-:Y:S01]  /*2190*/  @P1 MOV R31, RZ ;  /* 0x000000ff001f1202 */ /* 0x000fe20000000f00 */
[----:B------:R-:W-:Y:S02]  /*21a0*/  @!P1 IMAD.MOV.U32 R31, RZ, RZ, -0x40 ;  /* 0xffffffc0ff1f9424 */ /* 0x000fe400078e00ff */
[----:B------:R-:W-:Y:S01]  /*21b0*/  @!P1 FFMA R0, R0, 1.84467440737095516160e+19, RZ ;  /* 0x5f80000000009823 */ /* 0x000fe200000000ff */
[----:B------:R-:W-:Y:S02]  /*21c0*/  @!P2 FFMA R30, R30, 1.84467440737095516160e+19, RZ ;  /* 0x5f8000001e1ea823 */ /* 0x000fe400000000ff */
[----:B------:R-:W-:-:S07]  /*21d0*/  @!P2 IADD3 R31, PT, PT, R31, 0x40, RZ ;  /* 0x000000401f1fa810 */ /* 0x000fce0007ffe0ff */
.L_x_56:
[----:B------:R-:W-:Y:S01]  /*21e0*/  LEA R29, R25, 0xc0800000, 0x17 ;  /* 0xc0800000191d7811 */ /* 0x000fe200078eb8ff */
[----:B------:R-:W-:Y:S01]  /*21f0*/  BSSY.RECONVERGENT B2, `(.L_x_61) ;  /* 0x0000036000027945 */ /* 0x000fe20003800200 */
[----:B------:R-:W-:-:S03]  /*2200*/  IADD3 R28, PT, PT, R28, -0x7f, RZ ;  /* 0xffffff811c1c7810 */ /* 0x000fc60007ffe0ff */
[----:B------:R-:W-:Y:S02]  /*2210*/  IMAD.IADD R29, R30, 0x1, -R29 ;  /* 0x000000011e1d7824 */ /* 0x000fe400078e0a1d */
[----:B------:R-:W-:Y:S02]  /*2220*/  IMAD R0, R28, -0x800000, R0 ;  /* 0xff8000001c007824 */ /* 0x000fe400078e0200 */
[----:B------:R-:W0:Y:S01]  /*2230*/  MUFU.RCP R27, R29 ;  /* 0x0000001d001b7308 */ /* 0x000e220000001000 */
[----:B------:R-:W-:-:S04]  /*2240*/  FADD.FTZ R30, -R29, -RZ ;  /* 0x800000ff1d1e7221 */ /* 0x000fc80000010100 */
[----:B0-----:R-:W-:-:S04]  /*2250*/  FFMA R36, R27, R30, 1 ;  /* 0x3f8000001b247423 */ /* 0x001fc8000000001e */
[----:B------:R-:W-:Y:S01]  /*2260*/  FFMA R27, R27, R36, R27 ;  /* 0x000000241b1b7223 */ /* 0x000fe2000000001b */
[----:B------:R-:W-:-:S03]  /*2270*/  IADD3 R36, PT, PT, R28, 0x7f, -R25 ;  /* 0x0000007f1c247810 */ /* 0x000fc60007ffe819 */
[----:B------:R-:W-:Y:S02]  /*2280*/  FFMA R25, R0, R27, RZ ;  /* 0x0000001b00197223 */ /* 0x000fe400000000ff */
[----:B------:R-:W-:Y:S02]  /*2290*/  IMAD.IADD R31, R36, 0x1, R31 ;  /* 0x00000001241f7824 */ /* 0x000fe400078e021f */
[----:B------:R-:W-:-:S04]  /*22a0*/  FFMA R28, R30, R25, R0 ;  /* 0x000000191e1c7223 */ /* 0x000fc80000000000 */
[----:B------:R-:W-:-:S04]  /*22b0*/  FFMA R25, R27, R28, R25 ;  /* 0x0000001c1b197223 */ /* 0x000fc80000000019 */
[----:B------:R-:W-:-:S04]  /*22c0*/  FFMA R28, R30, R25, R0 ;  /* 0x000000191e1c7223 */ /* 0x000fc80000000000 */
[----:B------:R-:W-:-:S05]  /*22d0*/  FFMA R0, R27, R28, R25 ;  /* 0x0000001c1b007223 */ /* 0x000fca0000000019 */
[----:B------:R-:W-:-:S04]  /*22e0*/  SHF.R.U32.HI R30, RZ, 0x17, R0 ;  /* 0x00000017ff1e7819 */ /* 0x000fc80000011600 */
[----:B------:R-:W-:-:S04]  /*22f0*/  LOP3.LUT R30, R30, 0xff, RZ, 0xc0, !PT ;  /* 0x000000ff1e1e7812 */ /* 0x000fc800078ec0ff */
[----:B------:R-:W-:-:S05]  /*2300*/  IADD3 R29, PT, PT, R30, R31, RZ ;  /* 0x0000001f1e1d7210 */ /* 0x000fca0007ffe0ff */
[----:B------:R-:W-:-:S05]  /*2310*/  VIADD R30, R29, 0xffffffff ;  /* 0xffffffff1d1e7836 */ /* 0x000fca0000000000 */
[----:B------:R-:W-:-:S13]  /*2320*/  ISETP.GE.U32.AND P1, PT, R30, 0xfe, PT ;  /* 0x000000fe1e00780c */ /* 0x000fda0003f26070 */
[----:B------:R-:W-:Y:S05]  /*2330*/  @!P1 BRA `(.L_x_62) ;  /* 0x0000000000809947 */ /* 0x000fea0003800000 */
[----:B------:R-:W-:-:S13]  /*2340*/  ISETP.GT.AND P1, PT, R29, 0xfe, PT ;  /* 0x000000fe1d00780c */ /* 0x000fda0003f24270 */
[----:B------:R-:W-:Y:S05]  /*2350*/  @P1 BRA `(.L_x_63) ;  /* 0x00000000006c1947 */ /* 0x000fea0003800000 */
[----:B------:R-:W-:-:S13]  /*2360*/  ISETP.GE.AND P1, PT, R29, 0x1, PT ;  /* 0x000000011d00780c */ /* 0x000fda0003f26270 */
[----:B------:R-:W-:Y:S05]  /*2370*/  @P1 BRA `(.L_x_64) ;  /* 0x0000000000741947 */ /* 0x000fea0003800000 */
[----:B------:R-:W-:Y:S02]  /*2380*/  ISETP.GE.AND P1, PT, R29, -0x18, PT ;  /* 0xffffffe81d00780c */ /* 0x000fe40003f26270 */
[----:B------:R-:W-:-:S11]  /*2390*/  LOP3.LUT R0, R0, 0x80000000, RZ, 0xc0, !PT ;  /* 0x8000000000007812 */ /* 0x000fd600078ec0ff */
[----:B------:R-:W-:Y:S05]  /*23a0*/  @!P1 BRA `(.L_x_64) ;  /* 0x0000000000689947 */ /* 0x000fea0003800000 */
[CCC-:B------:R-:W-:Y:S01]  /*23b0*/  FFMA.RZ R30, R27.reuse, R28.reuse, R25.reuse ;  /* 0x0000001c1b1e7223 */ /* 0x1c0fe2000000c019 */
[CCC-:B------:R-:W-:Y:S01]  /*23c0*/  FFMA.RP R31, R27.reuse, R28.reuse, R25.reuse ;  /* 0x0000001c1b1f7223 */ /* 0x1c0fe20000008019 */
[----:B------:R-:W-:Y:S01]  /*23d0*/  FFMA.RM R28, R27, R28, R25 ;  /* 0x0000001c1b1c7223 */ /* 0x000fe20000004019 */
[C---:B------:R-:W-:Y:S02]  /*23e0*/  IADD3 R25, PT, PT, R29.reuse, 0x20, RZ ;  /* 0x000000201d197810 */ /* 0x040fe40007ffe0ff */
[----:B------:R-:W-:Y:S02]  /*23f0*/  LOP3.LUT R30, R30, 0x7fffff, RZ, 0xc0, !PT ;  /* 0x007fffff1e1e7812 */ /* 0x000fe400078ec0ff */
[C---:B------:R-:W-:Y:S02]  /*2400*/  ISETP.NE.AND P3, PT, R29.reuse, RZ, PT ;  /* 0x000000ff1d00720c */ /* 0x040fe40003f65270 */
[----:B------:R-:W-:Y:S02]  /*2410*/  LOP3.LUT R30, R30, 0x800000, RZ, 0xfc, !PT ;  /* 0x008000001e1e7812 */ /* 0x000fe400078efcff */
[----:B------:R-:W-:Y:S01]  /*2420*/  ISETP.NE.AND P2, PT, R29, RZ, PT ;  /* 0x000000ff1d00720c */ /* 0x000fe20003f45270 */
[----:B------:R-:W-:Y:S01]  /*2430*/  IMAD.MOV R29, RZ, RZ, -R29 ;  /* 0x000000ffff1d7224 */ /* 0x000fe200078e0a1d */
[----:B------:R-:W-:-:S02]  /*2440*/  SHF.L.U32 R25, R30, R25, RZ ;  /* 0x000000191e197219 */ /* 0x000fc400000006ff */
[----:B------:R-:W-:Y:S02]  /*2450*/  FSETP.NEU.FTZ.AND P1, PT, R31, R28, PT ;  /* 0x0000001c1f00720b */ /* 0x000fe40003f3d000 */
[----:B------:R-:W-:Y:S02]  /*2460*/  SEL R29, R29, RZ, P3 ;  /* 0x000000ff1d1d7207 */ /* 0x000fe40001800000 */
[----:B------:R-:W-:Y:S02]  /*2470*/  ISETP.NE.AND P2, PT, R25, RZ, P2 ;  /* 0x000000ff1900720c */ /* 0x000fe40001745270 */
[----:B------:R-:W-:Y:S02]  /*2480*/  SHF.R.U32.HI R30, RZ, R29, R30 ;  /* 0x0000001dff1e7219 */ /* 0x000fe4000001161e */
[----:B------:R-:W-:Y:S02]  /*2490*/  PLOP3.LUT P1, PT, P1, P2, PT, 0xf8, 0x8f ;  /* 0x00000000008f781c */ /* 0x000fe40000f25f70 */
[----:B------:R-:W-:-:S02]  /*24a0*/  SHF.R.U32.HI R27, RZ, 0x1, R30 ;  /* 0x00000001ff1b7819 */ /* 0x000fc4000001161e */
[----:B------:R-:W-:-:S04]  /*24b0*/  SEL R28, RZ, 0x1, !P1 ;  /* 0x00000001ff1c7807 */ /* 0x000fc80004800000 */
[----:B------:R-:W-:-:S04]  /*24c0*/  LOP3.LUT R25, R28, 0x1, R27, 0xf8, !PT ;  /* 0x000000011c197812 */ /* 0x000fc800078ef81b */
[----:B------:R-:W-:-:S04]  /*24d0*/  LOP3.LUT R30, R25, R30, RZ, 0xc0, !PT ;  /* 0x0000001e191e7212 */ /* 0x000fc800078ec0ff */
[----:B------:R-:W-:-:S04]  /*24e0*/  IADD3 R27, PT, PT, R27, R30, RZ ;  /* 0x0000001e1b1b7210 */ /* 0x000fc80007ffe0ff */
[----:B------:R-:W-:Y:S01]  /*24f0*/  LOP3.LUT R0, R27, R0, RZ, 0xfc, !PT ;  /* 0x000000001b007212 */ /* 0x000fe200078efcff */
[----:B------:R-:W-:Y:S06]  /*2500*/  BRA `(.L_x_64) ;  /* 0x0000000000107947 */ /* 0x000fec0003800000 */
.L_x_63:
[----:B------:R-:W-:-:S04]  /*2510*/  LOP3.LUT R0, R0, 0x80000000, RZ, 0xc0, !PT ;  /* 0x8000000000007812 */ /* 0x000fc800078ec0ff */
[----:B------:R-:W-:Y:S01]  /*2520*/  LOP3.LUT R0, R0, 0x7f800000, RZ, 0xfc, !PT ;  /* 0x7f80000000007812 */ /* 0x000fe200078efcff */
[----:B------:R-:W-:Y:S06]  /*2530*/  BRA `(.L_x_64) ;  /* 0x0000000000047947 */ /* 0x000fec0003800000 */
.L_x_62:
[----:B------:R-:W-:-:S07]  /*2540*/  IMAD R0, R31, 0x800000, R0 ;  /* 0x008000001f007824 */ /* 0x000fce00078e0200 */
.L_x_64:
[----:B------:R-:W-:Y:S05]  /*2550*/  BSYNC.RECONVERGENT B2 ;  /* 0x0000000000027941 */ /* 0x000fea0003800200 */
.L_x_61:
[----:B------:R-:W-:Y:S05]  /*2560*/  BRA `(.L_x_65) ;  /* 0x0000000000207947 */ /* 0x000fea0003800000 */
.L_x_60:
[----:B------:R-:W-:-:S04]  /*2570*/  LOP3.LUT R0, R30, 0x80000000, R0, 0x48, !PT ;  /* 0x800000001e007812 */ /* 0x000fc800078e4800 */
[----:B------:R-:W-:Y:S01]  /*2580*/  LOP3.LUT R0, R0, 0x7f800000, RZ, 0xfc, !PT ;  /* 0x7f80000000007812 */ /* 0x000fe200078efcff */
[----:B------:R-:W-:Y:S06]  /*2590*/  BRA `(.L_x_65) ;  /* 0x0000000000147947 */ /* 0x000fec0003800000 */
.L_x_59:
[----:B------:R-:W-:Y:S01]  /*25a0*/  LOP3.LUT R0, R30, 0x80000000, R0, 0x48, !PT ;  /* 0x800000001e007812 */ /* 0x000fe200078e4800 */
[----:B------:R-:W-:Y:S06]  /*25b0*/  BRA `(.L_x_65) ;  /* 0x00000000000c7947 */ /* 0x000fec0003800000 */
.L_x_58:
[----:B------:R-:W0:Y:S01]  /*25c0*/  MUFU.RSQ R0, -QNAN ;  /* 0xffc0000000007908 */ /* 0x000e220000001400 */
[----:B------:R-:W-:Y:S05]  /*25d0*/  BRA `(.L_x_65) ;  /* 0x0000000000047947 */ /* 0x000fea0003800000 */
.L_x_57:
[----:B------:R-:W-:-:S07]  /*25e0*/  FADD.FTZ R0, R0, R30 ;  /* 0x0000001e00007221 */ /* 0x000fce0000010000 */
.L_x_65:
[----:B------:R-:W-:Y:S05]  /*25f0*/  BSYNC.RECONVERGENT B1 ;  /* 0x0000000000017941 */ /* 0x000fea0003800200 */
.L_x_55:
[----:B------:R-:W-:-:S04]  /*2600*/  HFMA2 R27, -RZ, RZ, 0, 0 ;  /* 0x00000000ff1b7431 */ /* 0x000fc800000001ff */
[----:B0-----:R-:W-:Y:S05]  /*2610*/  RET.REL.NODEC R26 `(_Z11PDE_partialfffffPA51_A3_fi) ;  /* 0xffffffd81a787950 */ /* 0x001fea0003c3ffff */
.L_x_66:
        /* <DEDUP_REMOVED lines=14> */
.L_x_161:


//--------------------- .text._Z6ThomasPfS_S_S_S_i --------------------------
	.section	.text._Z6ThomasPfS_S_S_S_i,"ax",@progbits
	.align	128
        .global         _Z6ThomasPfS_S_S_S_i
        .type           _Z6ThomasPfS_S_S_S_i,@function
        .size           _Z6ThomasPfS_S_S_S_i,(.L_x_162 - _Z6ThomasPfS_S_S_S_i)
        .other          _Z6ThomasPfS_S_S_S_i,@"STO_CUDA_ENTRY STV_DEFAULT"
_Z6ThomasPfS_S_S_S_i:
.text._Z6ThomasPfS_S_S_S_i:
[----:B------:R-:W-:Y:S01]  /*0000*/  LDC R1, c[0x0][0x37c] ;  /* 0x0000df00ff017b82 */ /* 0x000fe20000000800 */
[----:B------:R-:W0:Y:S07]  /*0010*/  S2R R2, SR_TID.X ;  /* 0x0000000000027919 */ /* 0x000e2e0000002100 */
[----:B------:R-:W0:Y:S01]  /*0020*/  S2UR UR5, SR_CTAID.X ;  /* 0x00000000000579c3 */ /* 0x000e220000002500 */
[----:B------:R-:W1:Y:S01]  /*0030*/  LDCU UR4, c[0x0][0x3a8] ;  /* 0x00007500ff0477ac */ /* 0x000e620008000800 */
[----:B------:R-:W2:Y:S06]  /*0040*/  LDCU.64 UR10, c[0x0][0x358] ;  /* 0x00006b00ff0a77ac */ /* 0x000eac0008000a00 */
[----:B------:R-:W0:Y:S08]  /*0050*/  LDC R3, c[0x0][0x360] ;  /* 0x0000d800ff037b82 */ /* 0x000e300000000800 */
[----:B------:R-:W3:Y:S08]  /*0060*/  LDC.64 R20, c[0x0][0x388] ;  /* 0x0000e200ff147b82 */ /* 0x000ef00000000a00 */
[----:B------:R-:W4:Y:S01]  /*0070*/  LDC.64 R28, c[0x0][0x390] ;  /* 0x0000e400ff1c7b82 */ /* 0x000f220000000a00 */
[----:B0-----:R-:W-:-:S04]  /*0080*/  IMAD R2, R3, UR5, R2 ;  /* 0x0000000503027c24 */ /* 0x001fc8000f8e0202 */
[----:B-1----:R-:W-:-:S04]  /*0090*/  IMAD R3, R2, UR4, RZ ;  /* 0x0000000402037c24 */ /* 0x002fc8000f8e02ff */
[----:B---3--:R-:W-:Y:S01]  /*00a0*/  IMAD.WIDE R20, R3, 0x4, R20 ;  /* 0x0000000403147825 */ /* 0x008fe200078e0214 */
[----:B------:R-:W-:-:S04]  /*00b0*/  UIADD3 UR4, UPT, UPT, UR4, -0x1, URZ ;  /* 0xffffffff04047890 */ /* 0x000fc8000fffe0ff */
[----:B--2---:R-:W2:Y:S02]  /*00c0*/  LDG.E R22, desc[UR10][R20.64] ;  /* 0x0000000a14167981 */ /* 0x004ea4000c1e1900 */
[----:B------:R-:W-:-:S04]  /*00d0*/  IMAD R4, R2, UR4, RZ ;  /* 0x0000000402047c24 */ /* 0x000fc8000f8e02ff */
[----:B----4-:R-:W-:-:S05]  /*00e0*/  IMAD.WIDE R28, R4, 0x4, R28 ;  /* 0x00000004041c7825 */ /* 0x010fca00078e021c */
[----:B------:R-:W3:Y:S01]  /*00f0*/  LDG.E R23, desc[UR10][R28.64] ;  /* 0x0000000a1c177981 */ /* 0x000ee2000c1e1900 */
[----:B------:R-:W0:Y:S01]  /*0100*/  LDCU UR6, c[0x0][0x3a8] ;  /* 0x00007500ff0677ac */ /* 0x000e220008000800 */
[----:B------:R-:W-:Y:S01]  /*0110*/  BSSY.RECONVERGENT B2, `(.L_x_67) ;  /* 0x000000c000027945 */ /* 0x000fe20003800200 */
[----:B--2---:R-:W1:Y:S08]  /*0120*/  MUFU.RCP R5, R22 ;  /* 0x0000001600057308 */ /* 0x004e700000001000 */
[----:B---3--:R-:W2:Y:S01]  /*0130*/  FCHK P0, R23, R22 ;  /* 0x0000001617007302 */ /* 0x008ea20000000000 */
[----:B-1----:R-:W-:-:S04]  /*0140*/  FFMA R0, -R22, R5, 1 ;  /* 0x3f80000016007423 */ /* 0x002fc80000000105 */
[----:B------:R-:W-:-:S04]  /*0150*/  FFMA R0, R5, R0, R5 ;  /* 0x0000000005007223 */ /* 0x000fc80000000005 */
[----:B------:R-:W-:-:S04]  /*0160*/  FFMA R5, R23, R0, RZ ;  /* 0x0000000017057223 */ /* 0x000fc800000000ff */
[----:B------:R-:W-:-:S04]  /*0170*/  FFMA R6, -R22, R5, R23 ;  /* 0x0000000516067223 */ /* 0x000fc80000000117 */
[----:B------:R-:W-:Y:S01]  /*0180*/  FFMA R7, R0, R6, R5 ;  /* 0x0000000600077223 */ /* 0x000fe20000000005 */
[----:B------:R-:W-:Y:S01]  /*0190*/  SHF.R.S32.HI R5, RZ, 0x1f, R3 ;  /* 0x0000001fff057819 */ /* 0x000fe20000011403 */
[----:B0-2---:R-:W-:Y:S06]  /*01a0*/  @!P0 BRA `(.L_x_68) ;  /* 0x0000000000088947 */ /* 0x005fec0003800000 */
[----:B------:R-:W-:-:S07]  /*01b0*/  MOV R0, 0x1d0 ;  /* 0x000001d000007802 */ /* 0x000fce0000000f00 */
[----:B------:R-:W-:Y:S05]  /*01c0*/  CALL.REL.NOINC `($__internal_2_$__cuda_sm3x_div_rn_noftz_f32_slowpath) ;  /* 0x0000002000c87944 */ /* 0x000fea0003c00000 */
.L_x_68:
[----:B------:R-:W-:Y:S05]  /*01d0*/  BSYNC.RECONVERGENT B2 ;  /* 0x0000000000027941 */ /* 0x000fea0003800200 */
.L_x_67:
[----:B------:R-:W0:Y:S01]  /*01e0*/  LDC.64 R18, c[0x0][0x398] ;  /* 0x0000e600ff127b82 */ /* 0x000e220000000a00 */
[----:B------:R1:W-:Y:S04]  /*01f0*/  STG.E desc[UR10][R28.64], R7 ;  /* 0x000000071c007986 */ /* 0x0003e8000c10190a */
[----:B------:R-:W2:Y:S01]  /*0200*/  LDG.E R22, desc[UR10][R20.64] ;  /* 0x0000000a14167981 */ /* 0x000ea2000c1e1900 */
[----:B0-----:R-:W-:-:S05]  /*0210*/  IMAD.WIDE R18, R3, 0x4, R18 ;  /* 0x0000000403127825 */ /* 0x001fca00078e0212 */
[----:B------:R-:W3:Y:S01]  /*0220*/  LDG.E R23, desc[UR10][R18.64] ;  /* 0x0000000a12177981 */ /* 0x000ee2000c1e1900 */
[----:B------:R-:W-:Y:S01]  /*0230*/  BSSY.RECONVERGENT B2, `(.L_x_69) ;  /* 0x000000c000027945 */ /* 0x000fe20003800200 */
[----:B--2---:R-:W0:Y:S02]  /*0240*/  MUFU.RCP R9, R22 ;  /* 0x0000001600097308 */ /* 0x004e240000001000 */
[----:B0-----:R-:W-:-:S04]  /*0250*/  FFMA R0, -R22, R9, 1 ;  /* 0x3f80000016007423 */ /* 0x001fc80000000109 */
[----:B------:R-:W-:Y:S02]  /*0260*/  FFMA R0, R9, R0, R9 ;  /* 0x0000000009007223 */ /* 0x000fe40000000009 */
[----:B---3--:R-:W0:Y:S02]  /*0270*/  FCHK P0, R23, R22 ;  /* 0x0000001617007302 */ /* 0x008e240000000000 */
[----:B------:R-:W-:-:S04]  /*0280*/  FFMA R9, R23, R0, RZ ;  /* 0x0000000017097223 */ /* 0x000fc800000000ff */
[----:B------:R-:W-:-:S04]  /*0290*/  FFMA R6, -R22, R9, R23 ;  /* 0x0000000916067223 */ /* 0x000fc80000000117 */
[----:B------:R-:W-:Y:S01]  /*02a0*/  FFMA R9, R0, R6, R9 ;  /* 0x0000000600097223 */ /* 0x000fe20000000009 */
[----:B01----:R-:W-:Y:S06]  /*02b0*/  @!P0 BRA `(.L_x_70) ;  /* 0x00000000000c8947 */ /* 0x003fec0003800000 */
[----:B------:R-:W-:-:S07]  /*02c0*/  MOV R0, 0x2e0 ;  /* 0x000002e000007802 */ /* 0x000fce0000000f00 */
[----:B------:R-:W-:Y:S05]  /*02d0*/  CALL.REL.NOINC `($__internal_2_$__cuda_sm3x_div_rn_noftz_f32_slowpath) ;  /* 0x0000002000847944 */ /* 0x000fea0003c00000 */
[----:B------:R-:W-:-:S07]  /*02e0*/  MOV R9, R7 ;  /* 0x0000000700097202 */ /* 0x000fce0000000f00 */
.L_x_70:
[----:B------:R-:W-:Y:S05]  /*02f0*/  BSYNC.RECONVERGENT B2 ;  /* 0x0000000000027941 */ /* 0x000fea0003800200 */
.L_x_69:
[----:B------:R-:W0:Y:S01]  /*0300*/  LDCU UR5, c[0x0][0x3a8] ;  /* 0x00007500ff0577ac */ /* 0x000e220008000800 */
[----:B------:R1:W-:Y:S01]  /*0310*/  STG.E desc[UR10][R18.64], R9 ;  /* 0x0000000912007986 */ /* 0x0003e2000c10190a */
[----:B0-----:R-:W-:-:S09]  /*0320*/  UISETP.GE.AND UP0, UPT, UR5, 0x2, UPT ;  /* 0x000000020500788c */ /* 0x001fd2000bf06270 */
[----:B-1----:R-:W-:Y:S05]  /*0330*/  BRA.U !UP0, `(.L_x_71) ;  /* 0x0000002108407547 */ /* 0x002fea000b800000 */
[----:B------:R-:W-:Y:S01]  /*0340*/  UIADD3 UR5, UPT, UPT, UR5, -0x2, URZ ;  /* 0xfffffffe05057890 */ /* 0x000fe2000fffe0ff */
[----:B------:R-:W-:-:S03]  /*0350*/  HFMA2 R6, -RZ, RZ, 0, 5.9604644775390625e-08 ;  /* 0x00000001ff067431 */ /* 0x000fc600000001ff */
[----:B------:R-:W-:-:S09]  /*0360*/  UISETP.GE.U32.AND UP0, UPT, UR5, 0x3, UPT ;  /* 0x000000030500788c */ /* 0x000fd2000bf06070 */
[----:B------:R-:W-:Y:S05]  /*0370*/  BRA.U !UP0, `(.L_x_72) ;  /* 0x0000000d08007547 */ /* 0x000fea000b800000 */
[----:B------:R-:W-:Y:S01]  /*0380*/  MOV R6, RZ ;  /* 0x000000ff00067202 */ /* 0x000fe20000000f00 */
[----:B------:R-:W0:Y:S06]  /*0390*/  LDCU.64 UR8, c[0x0][0x380] ;  /* 0x00007000ff0877ac */ /* 0x000e2c0008000a00 */
.L_x_96:
[----:B-1----:R-:W1:Y:S01]  /*03a0*/  LDC.64 R30, c[0x0][0x380] ;  /* 0x0000e000ff1e7b82 */ /* 0x002e620000000a00 */
[----:B------:R-:W-:-:S04]  /*03b0*/  IADD3 R12, PT, PT, R6, 0x1, RZ ;  /* 0x00000001060c7810 */ /* 0x000fc80007ffe0ff */
[C---:B------:R-:W-:Y:S01]  /*03c0*/  ISETP.GE.AND P0, PT, R12.reuse, UR4, PT ;  /* 0x000000040c007c0c */ /* 0x040fe2000bf06270 */
[----:B0-----:R-:W-:-:S04]  /*03d0*/  IMAD.WIDE R16, R12, 0x4, R28 ;  /* 0x000000040c107825 */ /* 0x001fc800078e021c */
[----:B------:R-:W-:-:S08]  /*03e0*/  IMAD.WIDE R14, R12, 0x4, R20 ;  /* 0x000000040c0e7825 */ /* 0x000fd000078e0214 */
[----:B------:R-:W-:Y:S05]  /*03f0*/  @!P0 BRA `(.L_x_73) ;  /* 0x0000000000088947 */ /* 0x000fea0003800000 */
[----:B------:R2:W5:Y:S01]  /*0400*/  LDG.E R10, desc[UR10][R16.64+-0x4] ;  /* 0xfffffc0a100a7981 */ /* 0x000562000c1e1900 */
[----:B------:R-:W-:Y:S05]  /*0410*/  BRA `(.L_x_74) ;  /* 0x00000000004c7947 */ /* 0x000fea0003800000 */
.L_x_73:
[----:B-1----:R-:W-:Y:S01]  /*0420*/  IMAD.WIDE R8, R4, 0x4, R30 ;  /* 0x0000000404087825 */ /* 0x002fe200078e021e */
[----:B------:R-:W2:Y:S04]  /*0430*/  LDG.E R7, desc[UR10][R14.64] ;  /* 0x0000000a0e077981 */ /* 0x000ea8000c1e1900 */
[----:B------:R-:W2:Y:S04]  /*0440*/  LDG.E R10, desc[UR10][R16.64+-0x4] ;  /* 0xfffffc0a100a7981 */ /* 0x000ea8000c1e1900 */
[----:B------:R-:W2:Y:S04]  /*0450*/  LDG.E R8, desc[UR10][R8.64] ;  /* 0x0000000a08087981 */ /* 0x000ea8000c1e1900 */
[----:B------:R-:W3:Y:S01]  /*0460*/  LDG.E R23, desc[UR10][R16.64] ;  /* 0x0000000a10177981 */ /* 0x000ee2000c1e1900 */
[----:B------:R-:W-:Y:S01]  /*0470*/  BSSY.RECONVERGENT B2, `(.L_x_75) ;  /* 0x000000c000027945 */ /* 0x000fe20003800200 */
[----:B--2---:R-:W-:-:S04]  /*0480*/  FFMA R22, R10, -R8, R7 ;  /* 0x800000080a167223 */ /* 0x004fc80000000007 */
[----:B------:R-:W1:Y:S08]  /*0490*/  MUFU.RCP R0, R22 ;  /* 0x0000001600007308 */ /* 0x000e700000001000 */
[----:B---3--:R-:W2:Y:S01]  /*04a0*/  FCHK P0, R23, R22 ;  /* 0x0000001617007302 */ /* 0x008ea20000000000 */
[----:B-1----:R-:W-:-:S04]  /*04b0*/  FFMA R7, -R22, R0, 1 ;  /* 0x3f80000016077423 */ /* 0x002fc80000000100 */
[----:B------:R-:W-:-:S04]  /*04c0*/  FFMA R0, R0, R7, R0 ;  /* 0x0000000700007223 */ /* 0x000fc80000000000 */
[----:B------:R-:W-:-:S04]  /*04d0*/  FFMA R7, R23, R0, RZ ;  /* 0x0000000017077223 */ /* 0x000fc800000000ff */
[----:B------:R-:W-:-:S04]  /*04e0*/  FFMA R11, -R22, R7, R23 ;  /* 0x00000007160b7223 */ /* 0x000fc80000000117 */
[----:B------:R-:W-:Y:S01]  /*04f0*/  FFMA R7, R0, R11, R7 ;  /* 0x0000000b00077223 */ /* 0x000fe20000000007 */
[----:B--2---:R-:W-:Y:S06]  /*0500*/  @!P0 BRA `(.L_x_76) ;  /* 0x0000000000088947 */ /* 0x004fec0003800000 */
[----:B------:R-:W-:-:S07]  /*0510*/  MOV R0, 0x530 ;  /* 0x0000053000007802 */ /* 0x000fce0000000f00 */
[----:B0-----:R-:W-:Y:S05]  /*0520*/  CALL.REL.NOINC `($__internal_2_$__cuda_sm3x_div_rn_noftz_f32_slowpath) ;  /* 0x0000001c00f07944 */ /* 0x001fea0003c00000 */
.L_x_76:
[----:B0-----:R-:W-:Y:S05]  /*0530*/  BSYNC.RECONVERGENT B2 ;  /* 0x0000000000027941 */ /* 0x001fea0003800200 */
.L_x_75:
[----:B------:R0:W-:Y:S02]  /*0540*/  STG.E desc[UR10][R16.64], R7 ;  /* 0x0000000710007986 */ /* 0x0001e4000c10190a */
.L_x_74:
[----:B------:R-:W-:-:S05]  /*0550*/  IMAD R9, R2, UR4, RZ ;  /* 0x0000000402097c24 */ /* 0x000fca000f8e02ff */
[----:B0-----:R-:W-:Y:S02]  /*0560*/  SHF.R.S32.HI R7, RZ, 0x1f, R9 ;  /* 0x0000001fff077819 */ /* 0x001fe40000011409 */
[----:B------:R-:W-:-:S04]  /*0570*/  IADD3 R0, P0, PT, R9, R12, RZ ;  /* 0x0000000c09007210 */ /* 0x000fc80007f1e0ff */
[----:B------:R-:W-:Y:S02]  /*0580*/  LEA.HI.X.SX32 R7, R12, R7, 0x1, P0 ;  /* 0x000000070c077211 */ /* 0x000fe400000f0eff */
[----:B------:R-:W-:-:S04]  /*0590*/  LEA R8, P0, R0, UR8, 0x2 ;  /* 0x0000000800087c11 */ /* 0x000fc8000f8010ff */
[----:B------:R-:W-:Y:S02]  /*05a0*/  LEA.HI.X R9, R0, UR9, R7, 0x2, P0 ;  /* 0x0000000900097c11 */ /* 0x000fe400080f1407 */
[----:B------:R-:W3:Y:S04]  /*05b0*/  LDG.E R7, desc[UR10][R14.64] ;  /* 0x0000000a0e077981 */ /* 0x000ee8000c1e1900 */
[----:B------:R-:W3:Y:S01]  /*05c0*/  LDG.E R8, desc[UR10][R8.64+-0x4] ;  /* 0xfffffc0a08087981 */ /* 0x000ee2000c1e1900 */
[----:B------:R-:W-:-:S05]  /*05d0*/  IMAD.WIDE R12, R12, 0x4, R18 ;  /* 0x000000040c0c7825 */ /* 0x000fca00078e0212 */
[----:B------:R-:W4:Y:S04]  /*05e0*/  LDG.E R23, desc[UR10][R12.64] ;  /* 0x0000000a0c177981 */ /* 0x000f28000c1e1900 */
[----:B------:R-:W4:Y:S01]  /*05f0*/  LDG.E R0, desc[UR10][R12.64+-0x4] ;  /* 0xfffffc0a0c007981 */ /* 0x000f22000c1e1900 */
[----:B------:R-:W-:Y:S01]  /*0600*/  BSSY.RECONVERGENT B2, `(.L_x_77) ;  /* 0x000000d000027945 */ /* 0x000fe20003800200 */
[----:B---3-5:R-:W-:-:S04]  /*0610*/  FFMA R22, -R8, R10, R7 ;  /* 0x0000000a08167223 */ /* 0x028fc80000000107 */
[----:B------:R-:W0:Y:S01]  /*0620*/  MUFU.RCP R7, R22 ;  /* 0x0000001600077308 */ /* 0x000e220000001000 */
[----:B----4-:R-:W-:-:S07]  /*0630*/  FFMA R23, -R8, R0, R23 ;  /* 0x0000000008177223 */ /* 0x010fce0000000117 */
[----:B------:R-:W3:Y:S01]  /*0640*/  FCHK P0, R23, R22 ;  /* 0x0000001617007302 */ /* 0x000ee20000000000 */
[----:B0-----:R-:W-:-:S04]  /*0650*/  FFMA R10, -R22, R7, 1 ;  /* 0x3f800000160a7423 */ /* 0x001fc80000000107 */
[----:B------:R-:W-:-:S04]  /*0660*/  FFMA R10, R7, R10, R7 ;  /* 0x0000000a070a7223 */ /* 0x000fc80000000007 */
[----:B------:R-:W-:-:S04]  /*0670*/  FFMA R7, R23, R10, RZ ;  /* 0x0000000a17077223 */ /* 0x000fc800000000ff */
[----:B------:R-:W-:-:S04]  /*0680*/  FFMA R0, -R22, R7, R23 ;  /* 0x0000000716007223 */ /* 0x000fc80000000117 */
[----:B------:R-:W-:Y:S01]  /*0690*/  FFMA R7, R10, R0, R7 ;  /* 0x000000000a077223 */ /* 0x000fe20000000007 */
[----:B---3--:R-:W-:Y:S06]  /*06a0*/  @!P0 BRA `(.L_x_78) ;  /* 0x0000000000088947 */ /* 0x008fec0003800000 */
[----:B------:R-:W-:-:S07]  /*06b0*/  MOV R0, 0x6d0 ;  /* 0x000006d000007802 */ /* 0x000fce0000000f00 */
[----:B-12---:R-:W-:Y:S05]  /*06c0*/  CALL.REL.NOINC `($__internal_2_$__cuda_sm3x_div_rn_noftz_f32_slowpath) ;  /* 0x0000001c00887944 */ /* 0x006fea0003c00000 */
.L_x_78:
[----:B------:R-:W-:Y:S05]  /*06d0*/  BSYNC.RECONVERGENT B2 ;  /* 0x0000000000027941 */ /* 0x000fea0003800200 */
.L_x_77:
[----:B------:R0:W-:Y:S04]  /*06e0*/  STG.E desc[UR10][R12.64], R7 ;  /* 0x000000070c007986 */ /* 0x0001e8000c10190a */
[----:B------:R0:W5:Y:S01]  /*06f0*/  LDG.E R24, desc[UR10][R16.64] ;  /* 0x0000000a10187981 */ /* 0x000162000c1e1900 */
[----:B------:R-:W-:Y:S02]  /*0700*/  IADD3 R0, PT, PT, R6, 0x2, RZ ;  /* 0x0000000206007810 */ /* 0x000fe40007ffe0ff */
[----:B------:R-:W-:Y:S02]  /*0710*/  MOV R23, R7 ;  /* 0x0000000700177202 */ /* 0x000fe40000000f00 */
[----:B------:R-:W-:-:S13]  /*0720*/  ISETP.GE.AND P0, PT, R0, UR4, PT ;  /* 0x0000000400007c0c */ /* 0x000fda000bf06270 */
[----:B0-----:R-:W-:Y:S05]  /*0730*/  @P0 BRA `(.L_x_79) ;  /* 0x0000000000500947 */ /* 0x001fea0003800000 */
[----:B------:R-:W-:Y:S01]  /*0740*/  IADD3 R9, PT, PT, R4, 0x1, RZ ;  /* 0x0000000104097810 */ /* 0x000fe20007ffe0ff */
[----:B------:R-:W3:Y:S04]  /*0750*/  LDG.E R7, desc[UR10][R14.64+0x4] ;  /* 0x0000040a0e077981 */ /* 0x000ee8000c1e1900 */
[----:B-1----:R-:W-:Y:S01]  /*0760*/  IMAD.WIDE R8, R9, 0x4, R30 ;  /* 0x0000000409087825 */ /* 0x002fe200078e021e */
[----:B------:R-:W4:Y:S05]  /*0770*/  LDG.E R23, desc[UR10][R16.64+0x4] ;  /* 0x0000040a10177981 */ /* 0x000f2a000c1e1900 */
[----:B------:R-:W3:Y:S01]  /*0780*/  LDG.E R8, desc[UR10][R8.64] ;  /* 0x0000000a08087981 */ /* 0x000ee2000c1e1900 */
[----:B------:R-:W-:Y:S01]  /*0790*/  BSSY.RECONVERGENT B2, `(.L_x_80) ;  /* 0x000000c000027945 */ /* 0x000fe20003800200 */
[----:B---3-5:R-:W-:-:S04]  /*07a0*/  FFMA R22, R24, -R8, R7 ;  /* 0x8000000818167223 */ /* 0x028fc80000000007 */
[----:B------:R-:W0:Y:S08]  /*07b0*/  MUFU.RCP R0, R22 ;  /* 0x0000001600007308 */ /* 0x000e300000001000 */
[----:B----4-:R-:W1:Y:S01]  /*07c0*/  FCHK P0, R23, R22 ;  /* 0x0000001617007302 */ /* 0x010e620000000000 */
[----:B0-----:R-:W-:-:S04]  /*07d0*/  FFMA R7, -R22, R0, 1 ;  /* 0x3f80000016077423 */ /* 0x001fc80000000100 */
[----:B------:R-:W-:-:S04]  /*07e0*/  FFMA R0, R0, R7, R0 ;  /* 0x0000000700007223 */ /* 0x000fc80000000000 */
[----:B------:R-:W-:-:S04]  /*07f0*/  FFMA R7, R23, R0, RZ ;  /* 0x0000000017077223 */ /* 0x000fc800000000ff */
[----:B------:R-:W-:-:S04]  /*0800*/  FFMA R10, -R22, R7, R23 ;  /* 0x00000007160a7223 */ /* 0x000fc80000000117 */
[----:B------:R-:W-:Y:S01]  /*0810*/  FFMA R7, R0, R10, R7 ;  /* 0x0000000a00077223 */ /* 0x000fe20000000007 */
[----:B-1----:R-:W-:Y:S06]  /*0820*/  @!P0 BRA `(.L_x_81) ;  /* 0x0000000000088947 */ /* 0x002fec0003800000 */
[----:B------:R-:W-:-:S07]  /*0830*/  MOV R0, 0x850 ;  /* 0x0000085000007802 */ /* 0x000fce0000000f00 */
[----:B--2---:R-:W-:Y:S05]  /*0840*/  CALL.REL.NOINC `($__internal_2_$__cuda_sm3x_div_rn_noftz_f32_slowpath) ;  /* 0x0000001c00287944 */ /* 0x004fea0003c00000 */
.L_x_81:
[----:B------:R-:W-:Y:S05]  /*0850*/  BSYNC.RECONVERGENT B2 ;  /* 0x0000000000027941 */ /* 0x000fea0003800200 */
.L_x_80:
[----:B------:R0:W-:Y:S04]  /*0860*/  STG.E desc[UR10][R16.64+0x4], R7 ;  /* 0x0000040710007986 */ /* 0x0001e8000c10190a */
[----:B------:R0:W5:Y:S02]  /*0870*/  LDG.E R23, desc[UR10][R12.64] ;  /* 0x0000000a0c177981 */ /* 0x000164000c1e1900 */
.L_x_79:
[----:B------:R-:W-:Y:S01]  /*0880*/  IADD3 R11, PT, PT, R4, 0x1, RZ ;  /* 0x00000001040b7810 */ /* 0x000fe20007ffe0ff */
[----:B------:R-:W3:Y:S04]  /*0890*/  LDG.E R9, desc[UR10][R14.64+0x4] ;  /* 0x0000040a0e097981 */ /* 0x000ee8000c1e1900 */
[----:B-1----:R-:W-:Y:S01]  /*08a0*/  IMAD.WIDE R10, R11, 0x4, R30 ;  /* 0x000000040b0a7825 */ /* 0x002fe200078e021e */
[----:B------:R-:W4:Y:S04]  /*08b0*/  LDG.E R0, desc[UR10][R12.64+0x4] ;  /* 0x0000040a0c007981 */ /* 0x000f28000c1e1900 */
[----:B0-----:R-:W3:Y:S01]  /*08c0*/  LDG.E R7, desc[UR10][R10.64] ;  /* 0x0000000a0a077981 */ /* 0x001ee2000c1e1900 */
[----:B------:R-:W-:Y:S01]  /*08d0*/  BSSY.RECONVERGENT B2, `(.L_x_82) ;  /* 0x000000d000027945 */ /* 0x000fe20003800200 */
[----:B---3-5:R-:W-:-:S04]  /*08e0*/  FFMA R22, R24, -R7, R9 ;  /* 0x8000000718167223 */ /* 0x028fc80000000009 */
[----:B------:R-:W0:Y:S01]  /*08f0*/  MUFU.RCP R9, R22 ;  /* 0x0000001600097308 */ /* 0x000e220000001000 */
[----:B----4-:R-:W-:-:S07]  /*0900*/  FFMA R23, -R7, R23, R0 ;  /* 0x0000001707177223 */ /* 0x010fce0000000100 */
[----:B------:R-:W1:Y:S01]  /*0910*/  FCHK P0, R23, R22 ;  /* 0x0000001617007302 */ /* 0x000e620000000000 */
        /* <DEDUP_REMOVED lines=8> */
.L_x_83:
[----:B------:R-:W-:Y:S05]  /*09a0*/  BSYNC.RECONVERGENT B2 ;  /* 0x0000000000027941 */ /* 0x000fea0003800200 */
.L_x_82:
[----:B------:R0:W-:Y:S01]  /*09b0*/  STG.E desc[UR10][R12.64+0x4], R7 ;  /* 0x000004070c007986 */ /* 0x0001e2000c10190a */
[----:B------:R-:W-:-:S05]  /*09c0*/  VIADD R0, R6, 0x3 ;  /* 0x0000000306007836 */ /* 0x000fca0000000000 */
[----:B------:R-:W-:-:S13]  /*09d0*/  ISETP.GE.AND P0, PT, R0, UR4, PT ;  /* 0x0000000400007c0c */ /* 0x000fda000bf06270 */
[----:B0-----:R-:W-:Y:S05]  /*09e0*/  @!P0 BRA `(.L_x_84) ;  /* 0x0000000000088947 */ /* 0x001fea0003800000 */
[----:B------:R0:W5:Y:S01]  /*09f0*/  LDG.E R24, desc[UR10][R16.64+0x4] ;  /* 0x0000040a10187981 */ /* 0x000162000c1e1900 */
[----:B------:R-:W-:Y:S05]  /*0a00*/  BRA `(.L_x_85) ;  /* 0x0000000000507947 */ /* 0x000fea0003800000 */
.L_x_84:
[----:B------:R-:W3:Y:S04]  /*0a10*/  LDG.E R7, desc[UR10][R14.64+0x8] ;  /* 0x0000080a0e077981 */ /* 0x000ee8000c1e1900 */
[----:B------:R-:W3:Y:S04]  /*0a20*/  LDG.E R0, desc[UR10][R10.64+0x4] ;  /* 0x0000040a0a007981 */ /* 0x000ee8000c1e1900 */
[----:B------:R-:W3:Y:S04]  /*0a30*/  LDG.E R24, desc[UR10][R16.64+0x4] ;  /* 0x0000040a10187981 */ /* 0x000ee8000c1e1900 */
[----:B------:R-:W4:Y:S01]  /*0a40*/  LDG.E R23, desc[UR10][R16.64+0x8] ;  /* 0x0000080a10177981 */ /* 0x000f22000c1e1900 */
[----:B------:R-:W-:Y:S01]  /*0a50*/  BSSY.RECONVERGENT B2, `(.L_x_86) ;  /* 0x000000d000027945 */ /* 0x000fe20003800200 */
[----:B---3--:R-:W-:-:S04]  /*0a60*/  FFMA R22, R24, -R0, R7 ;  /* 0x8000000018167223 */ /* 0x008fc80000000007 */
        /* <DEDUP_REMOVED lines=10> */
[----:B------:R-:W-:-:S07]  /*0b10*/  MOV R9, R7 ;  /* 0x0000000700097202 */ /* 0x000fce0000000f00 */
.L_x_87:
[----:B------:R-:W-:Y:S05]  /*0b20*/  BSYNC.RECONVERGENT B2 ;  /* 0x0000000000027941 */ /* 0x000fea0003800200 */
.L_x_86:
[----:B------:R1:W-:Y:S04]  /*0b30*/  STG.E desc[UR10][R16.64+0x8], R9 ;  /* 0x0000080910007986 */ /* 0x0003e8000c10190a */
[----:B------:R1:W5:Y:S02]  /*0b40*/  LDG.E R7, desc[UR10][R12.64+0x4] ;  /* 0x0000040a0c077981 */ /* 0x000364000c1e1900 */
.L_x_85:
[----:B------:R-:W3:Y:S04]  /*0b50*/  LDG.E R23, desc[UR10][R10.64+0x4] ;  /* 0x0000040a0a177981 */ /* 0x000ee8000c1e1900 */
[----:B------:R-:W3:Y:S04]  /*0b60*/  LDG.E R22, desc[UR10][R14.64+0x8] ;  /* 0x0000080a0e167981 */ /* 0x000ee8000c1e1900 */
[----:B------:R-:W4:Y:S01]  /*0b70*/  LDG.E R0, desc[UR10][R12.64+0x8] ;  /* 0x0000080a0c007981 */ /* 0x000f22000c1e1900 */
[----:B------:R-:W-:Y:S01]  /*0b80*/  BSSY.RECONVERGENT B2, `(.L_x_88) ;  /* 0x000000d000027945 */ /* 0x000fe20003800200 */
[----:B---3-5:R-:W-:-:S04]  /*0b90*/  FFMA R22, -R23, R24, R22 ;  /* 0x0000001817167223 */ /* 0x028fc80000000116 */
[----:B-1----:R-:W1:Y:S01]  /*0ba0*/  MUFU.RCP R9, R22 ;  /* 0x0000001600097308 */ /* 0x002e620000001000 */
[----:B----4-:R-:W-:-:S07]  /*0bb0*/  FFMA R23, -R23, R7, R0 ;  /* 0x0000000717177223 */ /* 0x010fce0000000100 */
[----:B------:R-:W3:Y:S01]  /*0bc0*/  FCHK P0, R23, R22 ;  /* 0x0000001617007302 */ /* 0x000ee20000000000 */
[----:B-1----:R-:W-:-:S04]  /*0bd0*/  FFMA R8, -R22, R9, 1 ;  /* 0x3f80000016087423 */ /* 0x002fc80000000109 */
[----:B------:R-:W-:-:S04]  /*0be0*/  FFMA R8, R9, R8, R9 ;  /* 0x0000000809087223 */ /* 0x000fc80000000009 */
[----:B------:R-:W-:-:S04]  /*0bf0*/  FFMA R7, R23, R8, RZ ;  /* 0x0000000817077223 */ /* 0x000fc800000000ff */
[----:B------:R-:W-:-:S04]  /*0c00*/  FFMA R0, -R22, R7, R23 ;  /* 0x0000000716007223 */ /* 0x000fc80000000117 */
[----:B------:R-:W-:Y:S01]  /*0c10*/  FFMA R7, R8, R0, R7 ;  /* 0x0000000008077223 */ /* 0x000fe20000000007 */
[----:B---3--:R-:W-:Y:S06]  /*0c20*/  @!P0 BRA `(.L_x_89) ;  /* 0x0000000000088947 */ /* 0x008fec0003800000 */
[----:B------:R-:W-:-:S07]  /*0c30*/  MOV R0, 0xc50 ;  /* 0x00000c5000007802 */ /* 0x000fce0000000f00 */
[----:B0-2---:R-:W-:Y:S05]  /*0c40*/  CALL.REL.NOINC `($__internal_2_$__cuda_sm3x_div_rn_noftz_f32_slowpath) ;  /* 0x0000001800287944 */ /* 0x005fea0003c00000 */
.L_x_89:
[----:B------:R-:W-:Y:S05]  /*0c50*/  BSYNC.RECONVERGENT B2 ;  /* 0x0000000000027941 */ /* 0x000fea0003800200 */
.L_x_88:
[----:B------:R1:W-:Y:S01]  /*0c60*/  STG.E desc[UR10][R12.64+0x8], R7 ;  /* 0x000008070c007986 */ /* 0x0003e2000c10190a */
[----:B------:R-:W-:-:S04]  /*0c70*/  IADD3 R24, PT, PT, R6, 0x4, RZ ;  /* 0x0000000406187810 */ /* 0x000fc80007ffe0ff */
[----:B------:R-:W-:-:S13]  /*0c80*/  ISETP.GE.AND P0, PT, R24, UR4, PT ;  /* 0x0000000418007c0c */ /* 0x000fda000bf06270 */
[----:B-1----:R-:W-:Y:S05]  /*0c90*/  @!P0 BRA `(.L_x_90) ;  /* 0x0000000000088947 */ /* 0x002fea0003800000 */
[----:B------:R1:W5:Y:S01]  /*0ca0*/  LDG.E R25, desc[UR10][R16.64+0x8] ;  /* 0x0000080a10197981 */ /* 0x000362000c1e1900 */
[----:B------:R-:W-:Y:S05]  /*0cb0*/  BRA `(.L_x_91) ;  /* 0x0000000000507947 */ /* 0x000fea0003800000 */
.L_x_90:
[----:B------:R-:W3:Y:S04]  /*0cc0*/  LDG.E R22, desc[UR10][R14.64+0xc] ;  /* 0x00000c0a0e167981 */ /* 0x000ee8000c1e1900 */
[----:B------:R-:W3:Y:S04]  /*0cd0*/  LDG.E R0, desc[UR10][R10.64+0x8] ;  /* 0x0000080a0a007981 */ /* 0x000ee8000c1e1900 */
[----:B------:R-:W3:Y:S04]  /*0ce0*/  LDG.E R25, desc[UR10][R16.64+0x8] ;  /* 0x0000080a10197981 */ /* 0x000ee8000c1e1900 */
[----:B------:R-:W4:Y:S01]  /*0cf0*/  LDG.E R23, desc[UR10][R16.64+0xc] ;  /* 0x00000c0a10177981 */ /* 0x000f22000c1e1900 */
[----:B------:R-:W-:Y:S01]  /*0d00*/  BSSY.RECONVERGENT B2, `(.L_x_92) ;  /* 0x000000d000027945 */ /* 0x000fe20003800200 */
[----:B---3--:R-:W-:-:S04]  /*0d10*/  FFMA R22, R25, -R0, R22 ;  /* 0x8000000019167223 */ /* 0x008fc80000000016 */
[----:B------:R-:W1:Y:S08]  /*0d20*/  MUFU.RCP R7, R22 ;  /* 0x0000001600077308 */ /* 0x000e700000001000 */
[----:B----4-:R-:W3:Y:S01]  /*0d30*/  FCHK P0, R23, R22 ;  /* 0x0000001617007302 */ /* 0x010ee20000000000 */
        /* <DEDUP_REMOVED lines=8> */
[----:B------:R-:W-:-:S07]  /*0dc0*/  MOV R9, R7 ;  /* 0x0000000700097202 */ /* 0x000fce0000000f00 */
.L_x_93:
[----:B------:R-:W-:Y:S05]  /*0dd0*/  BSYNC.RECONVERGENT B2 ;  /* 0x0000000000027941 */ /* 0x000fea0003800200 */
.L_x_92:
[----:B------:R3:W-:Y:S04]  /*0de0*/  STG.E desc[UR10][R16.64+0xc], R9 ;  /* 0x00000c0910007986 */ /* 0x0007e8000c10190a */
[----:B------:R3:W5:Y:S02]  /*0df0*/  LDG.E R7, desc[UR10][R12.64+0x8] ;  /* 0x0000080a0c077981 */ /* 0x000764000c1e1900 */
.L_x_91:
[----:B------:R-:W4:Y:S04]  /*0e00*/  LDG.E R10, desc[UR10][R10.64+0x8] ;  /* 0x0000080a0a0a7981 */ /* 0x000f28000c1e1900 */
[----:B------:R-:W4:Y:S04]  /*0e10*/  LDG.E R15, desc[UR10][R14.64+0xc] ;  /* 0x00000c0a0e0f7981 */ /* 0x000f28000c1e1900 */
[----:B------:R-:W2:Y:S01]  /*0e20*/  LDG.E R0, desc[UR10][R12.64+0xc] ;  /* 0x00000c0a0c007981 */ /* 0x000ea2000c1e1900 */
[----:B------:R-:W-:Y:S01]  /*0e30*/  BSSY.RECONVERGENT B2, `(.L_x_94) ;  /* 0x000000d000027945 */ /* 0x000fe20003800200 */
[----:B----45:R-:W-:-:S04]  /*0e40*/  FFMA R22, -R10, R25, R15 ;  /* 0x000000190a167223 */ /* 0x030fc8000000010f */
[----:B------:R-:W3:Y:S01]  /*0e50*/  MUFU.RCP R8, R22 ;  /* 0x0000001600087308 */ /* 0x000ee20000001000 */
[----:B--2---:R-:W-:-:S07]  /*0e60*/  FFMA R23, -R10, R7, R0 ;  /* 0x000000070a177223 */ /* 0x004fce0000000100 */
[----:B------:R-:W2:Y:S01]  /*0e70*/  FCHK P0, R23, R22 ;  /* 0x0000001617007302 */ /* 0x000ea20000000000 */
[----:B---3--:R-:W-:-:S04]  /*0e80*/  FFMA R9, -R22, R8, 1 ;  /* 0x3f80000016097423 */ /* 0x008fc80000000108 */
[----:B------:R-:W-:-:S04]  /*0e90*/  FFMA R8, R8, R9, R8 ;  /* 0x0000000908087223 */ /* 0x000fc80000000008 */
[----:B------:R-:W-:-:S04]  /*0ea0*/  FFMA R7, R23, R8, RZ ;  /* 0x0000000817077223 */ /* 0x000fc800000000ff */
[----:B------:R-:W-:-:S04]  /*0eb0*/  FFMA R0, -R22, R7, R23 ;  /* 0x0000000716007223 */ /* 0x000fc80000000117 */
[----:B------:R-:W-:Y:S01]  /*0ec0*/  FFMA R7, R8, R0, R7 ;  /* 0x0000000008077223 */ /* 0x000fe20000000007 */
[----:B--2---:R-:W-:Y:S06]  /*0ed0*/  @!P0 BRA `(.L_x_95) ;  /* 0x0000000000088947 */ /* 0x004fec0003800000 */
[----:B------:R-:W-:-:S07]  /*0ee0*/  MOV R0, 0xf00 ;  /* 0x00000f0000007802 */ /* 0x000fce0000000f00 */
[----:B01----:R-:W-:Y:S05]  /*0ef0*/  CALL.REL.NOINC `($__internal_2_$__cuda_sm3x_div_rn_noftz_f32_slowpath) ;  /* 0x00000014007c7944 */ /* 0x003fea0003c00000 */
.L_x_95:
[----:B------:R-:W-:Y:S05]  /*0f00*/  BSYNC.RECONVERGENT B2 ;  /* 0x0000000000027941 */ /* 0x000fea0003800200 */
.L_x_94:
[----:B------:R-:W-:Y:S01]  /*0f10*/  ULOP3.LUT UR7, UR4, 0xfffffffc, URZ, 0xc0, !UPT ;  /* 0xfffffffc04077892 */ /* 0x000fe2000f8ec0ff */
[----:B------:R2:W-:Y:S01]  /*0f20*/  STG.E desc[UR10][R12.64+0xc], R7 ;  /* 0x00000c070c007986 */ /* 0x0005e2000c10190a */
[----:B------:R-:W-:Y:S02]  /*0f30*/  IADD3 R6, PT, PT, R6, 0x4, RZ ;  /* 0x0000000406067810 */ /* 0x000fe40007ffe0ff */
[----:B------:R-:W-:Y:S02]  /*0f40*/  IADD3 R4, PT, PT, R4, 0x4, RZ ;  /* 0x0000000404047810 */ /* 0x000fe40007ffe0ff */
[----:B------:R-:W-:-:S13]  /*0f50*/  ISETP.NE.AND P0, PT, R24, UR7, PT ;  /* 0x0000000718007c0c */ /* 0x000fda000bf05270 */
[----:B--2---:R-:W-:Y:S05]  /*0f60*/  @P0 BRA `(.L_x_96) ;  /* 0xfffffff4000c0947 */ /* 0x004fea000383ffff */
[----:B------:R-:W-:-:S07]  /*0f70*/  IADD3 R6, PT, PT, R6, 0x1, RZ ;  /* 0x0000000106067810 */ /* 0x000fce0007ffe0ff */
.L_x_72:
[----:B------:R-:W-:-:S09]  /*0f80*/  ULOP3.LUT UP0, UR7, UR4, 0x3, URZ, 0xc0, !UPT ;  /* 0x0000000304077892 */ /* 0x000fd2000f80c0ff */
[----:B------:R-:W-:Y:S05]  /*0f90*/  BRA.U !UP0, `(.L_x_97) ;  /* 0x0000000908bc7547 */ /* 0x000fea000b800000 */
[----:B------:R-:W-:Y:S01]  /*0fa0*/  UISETP.NE.AND UP0, UPT, UR7, 0x1, UPT ;  /* 0x000000010700788c */ /* 0x000fe2000bf05270 */
[----:B------:R-:W-:-:S08]  /*0fb0*/  IMAD R11, R2, UR4, RZ ;  /* 0x00000004020b7c24 */ /* 0x000fd0000f8e02ff */
[----:B------:R-:W-:Y:S05]  /*0fc0*/  BRA.U !UP0, `(.L_x_98) ;  /* 0x0000000508cc7547 */ /* 0x000fea000b800000 */
[----:B------:R-:W-:-:S13]  /*0fd0*/  ISETP.GE.AND P0, PT, R6, UR4, PT ;  /* 0x0000000406007c0c */ /* 0x000fda000bf06270 */
[----:B------:R-:W-:-:S05]  /*0fe0*/  @P0 IMAD.WIDE R8, R6, 0x4, R28 ;  /* 0x0000000406080825 */ /* 0x000fca00078e021c */
[----:B------:R2:W5:Y:S01]  /*0ff0*/  @P0 LDG.E R13, desc[UR10][R8.64+-0x4] ;  /* 0xfffffc0a080d0981 */ /* 0x000562000c1e1900 */
[----:B------:R-:W-:Y:S01]  /*1000*/  SHF.R.S32.HI R12, RZ, 0x1f, R6 ;  /* 0x0000001fff0c7819 */ /* 0x000fe20000011406 */
[----:B------:R-:W-:Y:S06]  /*1010*/  @P0 BRA `(.L_x_99) ;  /* 0x00000000006c0947 */ /* 0x000fec0003800000 */
[----:B01----:R-:W0:Y:S01]  /*1020*/  LDC.64 R16, c[0x0][0x380] ;  /* 0x0000e000ff107b82 */ /* 0x003e220000000a00 */
[C---:B--2---:R-:W-:Y:S02]  /*1030*/  SHF.L.U32 R9, R6.reuse, 0x2, RZ ;  /* 0x0000000206097819 */ /* 0x044fe400000006ff */
[C---:B------:R-:W-:Y:S02]  /*1040*/  IADD3 R7, PT, PT, R6.reuse, -0x1, R11 ;  /* 0xffffffff06077810 */ /* 0x040fe40007ffe00b */
[----:B-----5:R-:W-:Y:S02]  /*1050*/  SHF.L.U64.HI R13, R6, 0x2, R12 ;  /* 0x00000002060d7819 */ /* 0x020fe4000001020c */
[-C--:B------:R-:W-:Y:S02]  /*1060*/  IADD3 R14, P0, PT, R28, R9.reuse, RZ ;  /* 0x000000091c0e7210 */ /* 0x080fe40007f1e0ff */
[----:B------:R-:W-:-:S03]  /*1070*/  IADD3 R8, P1, PT, R20, R9, RZ ;  /* 0x0000000914087210 */ /* 0x000fc60007f3e0ff */
[----:B------:R-:W-:Y:S01]  /*1080*/  IMAD.X R15, R29, 0x1, R13, P0 ;  /* 0x000000011d0f7824 */ /* 0x000fe200000e060d */
[----:B------:R-:W-:-:S04]  /*1090*/  IADD3.X R9, PT, PT, R21, R13, RZ, P1, !PT ;  /* 0x0000000d15097210 */ /* 0x000fc80000ffe4ff */
[----:B------:R-:W2:Y:S04]  /*10a0*/  LDG.E R13, desc[UR10][R14.64+-0x4] ;  /* 0xfffffc0a0e0d7981 */ /* 0x000ea8000c1e1900 */
[----:B------:R-:W2:Y:S01]  /*10b0*/  LDG.E R8, desc[UR10][R8.64] ;  /* 0x0000000a08087981 */ /* 0x000ea2000c1e1900 */
[----:B0-----:R-:W-:-:S03]  /*10c0*/  IMAD.WIDE R16, R7, 0x4, R16 ;  /* 0x0000000407107825 */ /* 0x001fc600078e0210 */
[----:B------:R-:W3:Y:S04]  /*10d0*/  LDG.E R23, desc[UR10][R14.64] ;  /* 0x0000000a0e177981 */ /* 0x000ee8000c1e1900 */
[----:B------:R-:W2:Y:S01]  /*10e0*/  LDG.E R17, desc[UR10][R16.64] ;  /* 0x0000000a10117981 */ /* 0x000ea2000c1e1900 */
[----:B------:R-:W-:Y:S01]  /*10f0*/  BSSY.RECONVERGENT B2, `(.L_x_100) ;  /* 0x000000c000027945 */ /* 0x000fe20003800200 */
[----:B--2---:R-:W-:-:S04]  /*1100*/  FFMA R22, -R17, R13, R8 ;  /* 0x0000000d11167223 */ /* 0x004fc80000000108 */
[----:B------:R-:W0:Y:S08]  /*1110*/  MUFU.RCP R0, R22 ;  /* 0x0000001600007308 */ /* 0x000e300000001000 */
[----:B---3--:R-:W1:Y:S01]  /*1120*/  FCHK P0, R23, R22 ;  /* 0x0000001617007302 */ /* 0x008e620000000000 */
[----:B0-----:R-:W-:-:S04]  /*1130*/  FFMA R7, -R22, R0, 1 ;  /* 0x3f80000016077423 */ /* 0x001fc80000000100 */
[----:B------:R-:W-:-:S04]  /*1140*/  FFMA R0, R0, R7, R0 ;  /* 0x0000000700007223 */ /* 0x000fc80000000000 */
[----:B------:R-:W-:-:S04]  /*1150*/  FFMA R7, R23, R0, RZ ;  /* 0x0000000017077223 */ /* 0x000fc800000000ff */
[----:B------:R-:W-:-:S04]  /*1160*/  FFMA R4, -R22, R7, R23 ;  /* 0x0000000716047223 */ /* 0x000fc80000000117 */
[----:B------:R-:W-:Y:S01]  /*1170*/  FFMA R7, R0, R4, R7 ;  /* 0x0000000400077223 */ /* 0x000fe20000000007 */
[----:B-1----:R-:W-:Y:S06]  /*1180*/  @!P0 BRA `(.L_x_101) ;  /* 0x0000000000088947 */ /* 0x002fec0003800000 */
[----:B------:R-:W-:-:S07]  /*1190*/  MOV R0, 0x11b0 ;  /* 0x000011b000007802 */ /* 0x000fce0000000f00 */
[----:B------:R-:W-:Y:S05]  /*11a0*/  CALL.REL.NOINC `($__internal_2_$__cuda_sm3x_div_rn_noftz_f32_slowpath) ;  /* 0x0000001000d07944 */ /* 0x000fea0003c00000 */
.L_x_101:
[----:B------:R-:W-:Y:S05]  /*11b0*/  BSYNC.RECONVERGENT B2 ;  /* 0x0000000000027941 */ /* 0x000fea0003800200 */
.L_x_100:
[----:B------:R3:W-:Y:S02]  /*11c0*/  STG.E desc[UR10][R14.64], R7 ;  /* 0x000000070e007986 */ /* 0x0007e4000c10190a */
.L_x_99:
[----:B------:R-:W0:Y:S01]  /*11d0*/  LDCU.64 UR8, c[0x0][0x380] ;  /* 0x00007000ff0877ac */ /* 0x000e220008000a00 */
[C---:B------:R-:W-:Y:S02]  /*11e0*/  IADD3 R0, P0, PT, R11.reuse, R6, RZ ;  /* 0x000000060b007210 */ /* 0x040fe40007f1e0ff */
[C---:B------:R-:W-:Y:S02]  /*11f0*/  SHF.L.U32 R4, R6.reuse, 0x2, RZ ;  /* 0x0000000206047819 */ /* 0x040fe400000006ff */
[----:B------:R-:W-:Y:S02]  /*1200*/  SHF.L.U64.HI R10, R6, 0x2, R12 ;  /* 0x00000002060a7819 */ /* 0x000fe4000001020c */
[----:B---3--:R-:W-:Y:S02]  /*1210*/  LEA.HI.X.SX32 R7, R11, R12, 0x1, P0 ;  /* 0x0000000c0b077211 */ /* 0x008fe400000f0eff */
[----:B--2---:R-:W-:-:S04]  /*1220*/  IADD3 R8, P1, PT, R20, R4, RZ ;  /* 0x0000000414087210 */ /* 0x004fc80007f3e0ff */
[----:B------:R-:W-:Y:S02]  /*1230*/  IADD3.X R9, PT, PT, R21, R10, RZ, P1, !PT ;  /* 0x0000000a15097210 */ /* 0x000fe40000ffe4ff */
[----:B01----:R-:W-:-:S04]  /*1240*/  LEA R16, P0, R0, UR8, 0x2 ;  /* 0x0000000800107c11 */ /* 0x003fc8000f8010ff */
[----:B------:R-:W2:Y:S01]  /*1250*/  LDG.E R9, desc[UR10][R8.64] ;  /* 0x0000000a08097981 */ /* 0x000ea2000c1e1900 */
[----:B------:R-:W-:-:S05]  /*1260*/  LEA.HI.X R17, R0, UR9, R7, 0x2, P0 ;  /* 0x0000000900117c11 */ /* 0x000fca00080f1407 */
[----:B------:R-:W2:Y:S01]  /*1270*/  LDG.E R16, desc[UR10][R16.64+-0x4] ;  /* 0xfffffc0a10107981 */ /* 0x000ea2000c1e1900 */
[----:B------:R-:W-:-:S04]  /*1280*/  IADD3 R14, P0, PT, R18, R4, RZ ;  /* 0x00000004120e7210 */ /* 0x000fc80007f1e0ff */
[----:B------:R-:W-:-:S05]  /*1290*/  IADD3.X R15, PT, PT, R19, R10, RZ, P0, !PT ;  /* 0x0000000a130f7210 */ /* 0x000fca00007fe4ff */
[----:B------:R-:W3:Y:S04]  /*12a0*/  LDG.E R23, desc[UR10][R14.64] ;  /* 0x0000000a0e177981 */ /* 0x000ee8000c1e1900 */
[----:B------:R-:W3:Y:S01]  /*12b0*/  LDG.E R0, desc[UR10][R14.64+-0x4] ;  /* 0xfffffc0a0e007981 */ /* 0x000ee2000c1e1900 */
[----:B------:R-:W-:Y:S01]  /*12c0*/  BSSY.RECONVERGENT B2, `(.L_x_102) ;  /* 0x000000d000027945 */ /* 0x000fe20003800200 */
[----:B--2--5:R-:W-:-:S04]  /*12d0*/  FFMA R22, -R16, R13, R9 ;  /* 0x0000000d10167223 */ /* 0x024fc80000000109 */
[----:B------:R-:W0:Y:S01]  /*12e0*/  MUFU.RCP R7, R22 ;  /* 0x0000001600077308 */ /* 0x000e220000001000 */
[----:B---3--:R-:W-:-:S07]  /*12f0*/  FFMA R23, -R16, R0, R23 ;  /* 0x0000000010177223 */ /* 0x008fce0000000117 */
        /* <DEDUP_REMOVED lines=9> */
.L_x_103:
[----:B------:R-:W-:Y:S05]  /*1390*/  BSYNC.RECONVERGENT B2 ;  /* 0x0000000000027941 */ /* 0x000fea0003800200 */
.L_x_102:
[----:B------:R-:W-:Y:S01]  /*13a0*/  IADD3 R8, P0, PT, R28, R4, RZ ;  /* 0x000000041c087210 */ /* 0x000fe20007f1e0ff */
[----:B------:R0:W-:Y:S03]  /*13b0*/  STG.E desc[UR10][R14.64], R7 ;  /* 0x000000070e007986 */ /* 0x0001e6000c10190a */
[----:B------:R-:W-:-:S05]  /*13c0*/  IADD3.X R9, PT, PT, R29, R10, RZ, P0, !PT ;  /* 0x0000000a1d097210 */ /* 0x000fca00007fe4ff */
[----:B------:R0:W5:Y:S01]  /*13d0*/  LDG.E R4, desc[UR10][R8.64] ;  /* 0x0000000a08047981 */ /* 0x000162000c1e1900 */
[----:B------:R-:W-:Y:S02]  /*13e0*/  IADD3 R0, PT, PT, R6, 0x1, RZ ;  /* 0x0000000106007810 */ /* 0x000fe40007ffe0ff */
[----:B------:R-:W-:Y:S02]  /*13f0*/  MOV R23, R7 ;  /* 0x0000000700177202 */ /* 0x000fe40000000f00 */
[----:B------:R-:W-:-:S13]  /*1400*/  ISETP.GE.AND P0, PT, R0, UR4, PT ;  /* 0x0000000400007c0c */ /* 0x000fda000bf06270 */
[----:B0-----:R-:W-:Y:S05]  /*1410*/  @P0 BRA `(.L_x_104) ;  /* 0x00000000005c0947 */ /* 0x001fea0003800000 */
[----:B------:R-:W0:Y:S01]  /*1420*/  LDC.64 R16, c[0x0][0x380] ;  /* 0x0000e000ff107b82 */ /* 0x000e220000000a00 */
[----:B------:R-:W-:Y:S02]  /*1430*/  IMAD.IADD R7, R11, 0x1, R6 ;  /* 0x000000010b077824 */ /* 0x000fe400078e0206 */
[----:B------:R-:W-:-:S06]  /*1440*/  IMAD.WIDE R8, R6, 0x4, R20 ;  /* 0x0000000406087825 */ /* 0x000fcc00078e0214 */
[----:B------:R-:W2:Y:S01]  /*1450*/  LDG.E R9, desc[UR10][R8.64+0x4] ;  /* 0x0000040a08097981 */ /* 0x000ea2000c1e1900 */
[----:B0-----:R-:W-:-:S06]  /*1460*/  IMAD.WIDE R16, R7, 0x4, R16 ;  /* 0x0000000407107825 */ /* 0x001fcc00078e0210 */
[----:B------:R-:W2:Y:S01]  /*1470*/  LDG.E R16, desc[UR10][R16.64] ;  /* 0x0000000a10107981 */ /* 0x000ea2000c1e1900 */
[----:B------:R-:W-:-:S05]  /*1480*/  IMAD.WIDE R12, R6, 0x4, R28 ;  /* 0x00000004060c7825 */ /* 0x000fca00078e021c */
[----:B------:R-:W3:Y:S01]  /*1490*/  LDG.E R23, desc[UR10][R12.64+0x4] ;  /* 0x0000040a0c177981 */ /* 0x000ee2000c1e1900 */
[----:B------:R-:W-:Y:S01]  /*14a0*/  BSSY.RECONVERGENT B2, `(.L_x_105) ;  /* 0x000000c000027945 */ /* 0x000fe20003800200 */
[----:B--2--5:R-:W-:-:S04]  /*14b0*/  FFMA R22, R4, -R16, R9 ;  /* 0x8000001004167223 */ /* 0x024fc80000000009 */
        /* <DEDUP_REMOVED lines=10> */
.L_x_106:
[----:B------:R-:W-:Y:S05]  /*1560*/  BSYNC.RECONVERGENT B2 ;  /* 0x0000000000027941 */ /* 0x000fea0003800200 */
.L_x_105:
[----:B------:R0:W-:Y:S04]  /*1570*/  STG.E desc[UR10][R12.64+0x4], R7 ;  /* 0x000004070c007986 */ /* 0x0001e8000c10190a */
[----:B------:R0:W5:Y:S02]  /*1580*/  LDG.E R23, desc[UR10][R14.64] ;  /* 0x0000000a0e177981 */ /* 0x000164000c1e1900 */
.L_x_104:
[----:B0-----:R-:W0:Y:S01]  /*1590*/  LDC.64 R12, c[0x0][0x380] ;  /* 0x0000e000ff0c7b82 */ /* 0x001e220000000a00 */
[----:B------:R-:W-:Y:S01]  /*15a0*/  IADD3 R7, PT, PT, R11, R6, RZ ;  /* 0x000000060b077210 */ /* 0x000fe20007ffe0ff */
[----:B------:R-:W-:Y:S01]  /*15b0*/  IMAD.WIDE R8, R6, 0x4, R20 ;  /* 0x0000000406087825 */ /* 0x000fe200078e0214 */
[----:B------:R-:W2:Y:S05]  /*15c0*/  LDG.E R0, desc[UR10][R14.64+0x4] ;  /* 0x0000040a0e007981 */ /* 0x000eaa000c1e1900 */
[----:B------:R-:W3:Y:S01]  /*15d0*/  LDG.E R9, desc[UR10][R8.64+0x4] ;  /* 0x0000040a08097981 */ /* 0x000ee2000c1e1900 */
[----:B0-----:R-:W-:-:S06]  /*15e0*/  IMAD.WIDE R12, R7, 0x4, R12 ;  /* 0x00000004070c7825 */ /* 0x001fcc00078e020c */
[----:B------:R-:W3:Y:S01]  /*15f0*/  LDG.E R13, desc[UR10][R12.64] ;  /* 0x0000000a0c0d7981 */ /* 0x000ee2000c1e1900 */
[----:B------:R-:W-:Y:S01]  /*1600*/  BSSY.RECONVERGENT B2, `(.L_x_107) ;  /* 0x000000d000027945 */ /* 0x000fe20003800200 */
[----:B---3-5:R-:W-:-:S04]  /*1610*/  FFMA R22, R4, -R13, R9 ;  /* 0x8000000d04167223 */ /* 0x028fc80000000009 */
[----:B------:R-:W0:Y:S01]  /*1620*/  MUFU.RCP R4, R22 ;  /* 0x0000001600047308 */ /* 0x000e220000001000 */
[----:B--2---:R-:W-:-:S07]  /*1630*/  FFMA R23, -R13, R23, R0 ;  /* 0x000000170d177223 */ /* 0x004fce0000000100 */
        /* <DEDUP_REMOVED lines=9> */
.L_x_108:
[----:B------:R-:W-:Y:S05]  /*16d0*/  BSYNC.RECONVERGENT B2 ;  /* 0x0000000000027941 */ /* 0x000fea0003800200 */
.L_x_107:
[----:B------:R2:W-:Y:S01]  /*16e0*/  STG.E desc[UR10][R14.64+0x4], R7 ;  /* 0x000004070e007986 */ /* 0x0005e2000c10190a */
[----:B------:R-:W-:-:S07]  /*16f0*/  IADD3 R6, PT, PT, R6, 0x2, RZ ;  /* 0x0000000206067810 */ /* 0x000fce0007ffe0ff */
.L_x_98:
[----:B------:R-:W-:-:S04]  /*1700*/  ULOP3.LUT UR8, UR4, 0x1, URZ, 0xc0, !UPT ;  /* 0x0000000104087892 */ /* 0x000fc8000f8ec0ff */
[----:B------:R-:W-:-:S09]  /*1710*/  UISETP.NE.U32.AND UP0, UPT, UR8, 0x1, UPT ;  /* 0x000000010800788c */ /* 0x000fd2000bf05070 */
[----:B------:R-:W-:Y:S05]  /*1720*/  BRA.U UP0, `(.L_x_97) ;  /* 0x0000000100d87547 */ /* 0x000fea000b800000 */
[----:B------:R-:W-:-:S13]  /*1730*/  ISETP.GE.AND P0, PT, R6, UR4, PT ;  /* 0x0000000406007c0c */ /* 0x000fda000bf06270 */
[----:B------:R-:W-:Y:S05]  /*1740*/  @P0 BRA `(.L_x_109) ;  /* 0x00000000005c0947 */ /* 0x000fea0003800000 */
[----:B--2---:R-:W2:Y:S01]  /*1750*/  LDC.64 R14, c[0x0][0x380] ;  /* 0x0000e000ff0e7b82 */ /* 0x004ea20000000a00 */
[C---:B------:R-:W-:Y:S01]  /*1760*/  IADD3 R7, PT, PT, R6.reuse, -0x1, R11 ;  /* 0xffffffff06077810 */ /* 0x040fe20007ffe00b */
[----:B------:R-:W-:-:S04]  /*1770*/  IMAD.WIDE R8, R6, 0x4, R20 ;  /* 0x0000000406087825 */ /* 0x000fc800078e0214 */
[----:B------:R-:W-:Y:S02]  /*1780*/  IMAD.WIDE R12, R6, 0x4, R28 ;  /* 0x00000004060c7825 */ /* 0x000fe400078e021c */
[----:B------:R-:W3:Y:S04]  /*1790*/  LDG.E R8, desc[UR10][R8.64] ;  /* 0x0000000a08087981 */ /* 0x000ee8000c1e1900 */
[----:B------:R-:W3:Y:S04]  /*17a0*/  LDG.E R0, desc[UR10][R12.64+-0x4] ;  /* 0xfffffc0a0c007981 */ /* 0x000ee8000c1e1900 */
[----:B------:R-:W4:Y:S01]  /*17b0*/  LDG.E R23, desc[UR10][R12.64] ;  /* 0x0000000a0c177981 */ /* 0x000f22000c1e1900 */
[----:B--2---:R-:W-:-:S06]  /*17c0*/  IMAD.WIDE R14, R7, 0x4, R14 ;  /* 0x00000004070e7825 */ /* 0x004fcc00078e020e */
[----:B------:R-:W3:Y:S01]  /*17d0*/  LDG.E R15, desc[UR10][R14.64] ;  /* 0x0000000a0e0f7981 */ /* 0x000ee2000c1e1900 */
[----:B------:R-:W-:Y:S01]  /*17e0*/  BSSY.RECONVERGENT B2, `(.L_x_110) ;  /* 0x000000c000027945 */ /* 0x000fe20003800200 */
[----:B---3--:R-:W-:-:S04]  /*17f0*/  FFMA R22, -R15, R0, R8 ;  /* 0x000000000f167223 */ /* 0x008fc80000000108 */
[----:B------:R-:W2:Y:S08]  /*1800*/  MUFU.RCP R0, R22 ;  /* 0x0000001600007308 */ /* 0x000eb00000001000 */
[----:B----4-:R-:W3:Y:S01]  /*1810*/  FCHK P0, R23, R22 ;  /* 0x0000001617007302 */ /* 0x010ee20000000000 */
[----:B--2---:R-:W-:-:S04]  /*1820*/  FFMA R7, -R22, R0, 1 ;  /* 0x3f80000016077423 */ /* 0x004fc80000000100 */
[----:B------:R-:W-:-:S04]  /*1830*/  FFMA R0, R0, R7, R0 ;  /* 0x0000000700007223 */ /* 0x000fc80000000000 */
[----:B------:R-:W-:-:S04]  /*1840*/  FFMA R7, R23, R0, RZ ;  /* 0x0000000017077223 */ /* 0x000fc800000000ff */
[----:B------:R-:W-:-:S04]  /*1850*/  FFMA R4, -R22, R7, R23 ;  /* 0x0000000716047223 */ /* 0x000fc80000000117 */
[----:B------:R-:W-:Y:S01]  /*1860*/  FFMA R7, R0, R4, R7 ;  /* 0x0000000400077223 */ /* 0x000fe20000000007 */
[----:B---3--:R-:W-:Y:S06]  /*1870*/  @!P0 BRA `(.L_x_111) ;  /* 0x0000000000088947 */ /* 0x008fec0003800000 */
[----:B------:R-:W-:-:S07]  /*1880*/  MOV R0, 0x18a0 ;  /* 0x000018a000007802 */ /* 0x000fce0000000f00 */
[----:B01----:R-:W-:Y:S05]  /*1890*/  CALL.REL.NOINC `($__internal_2_$__cuda_sm3x_div_rn_noftz_f32_slowpath) ;  /* 0x0000000c00147944 */ /* 0x003fea0003c00000 */
.L_x_111:
[----:B------:R-:W-:Y:S05]  /*18a0*/  BSYNC.RECONVERGENT B2 ;  /* 0x0000000000027941 */ /* 0x000fea0003800200 */
.L_x_110:
[----:B------:R3:W-:Y:S02]  /*18b0*/  STG.E desc[UR10][R12.64], R7 ;  /* 0x000000070c007986 */ /* 0x0007e4000c10190a */
.L_x_109:
[----:B------:R-:W4:Y:S01]  /*18c0*/  LDCU.64 UR8, c[0x0][0x380] ;  /* 0x00007000ff0877ac */ /* 0x000f220008000a00 */
[----:B------:R-:W-:Y:S01]  /*18d0*/  SHF.R.S32.HI R0, RZ, 0x1f, R6 ;  /* 0x0000001fff007819 */ /* 0x000fe20000011406 */
[----:B------:R-:W-:Y:S01]  /*18e0*/  IMAD.WIDE R20, R6, 0x4, R20 ;  /* 0x0000000406147825 */ /* 0x000fe200078e0214 */
[----:B------:R-:W-:-:S03]  /*18f0*/  IADD3 R4, P0, PT, R11, R6, RZ ;  /* 0x000000060b047210 */ /* 0x000fc60007f1e0ff */
[----:B---3--:R-:W-:Y:S01]  /*1900*/  IMAD.WIDE R12, R6, 0x4, R28 ;  /* 0x00000004060c7825 */ /* 0x008fe200078e021c */
[----:B------:R-:W-:Y:S01]  /*1910*/  LEA.HI.X.SX32 R11, R11, R0, 0x1, P0 ;  /* 0x000000000b0b7211 */ /* 0x000fe200000f0eff */
[----:B------:R-:W3:Y:S04]  /*1920*/  LDG.E R21, desc[UR10][R20.64] ;  /* 0x0000000a14157981 */ /* 0x000ee8000c1e1900 */
[----:B------:R-:W3:Y:S01]  /*1930*/  LDG.E R12, desc[UR10][R12.64+-0x4] ;  /* 0xfffffc0a0c0c7981 */ /* 0x000ee2000c1e1900 */
[----:B----4-:R-:W-:-:S04]  /*1940*/  LEA R8, P0, R4, UR8, 0x2 ;  /* 0x0000000804087c11 */ /* 0x010fc8000f8010ff */
[----:B------:R-:W-:-:S05]  /*1950*/  LEA.HI.X R9, R4, UR9, R11, 0x2, P0 ;  /* 0x0000000904097c11 */ /* 0x000fca00080f140b */
[----:B------:R-:W3:Y:S01]  /*1960*/  LDG.E R8, desc[UR10][R8.64+-0x4] ;  /* 0xfffffc0a08087981 */ /* 0x000ee2000c1e1900 */
[----:B------:R-:W-:-:S05]  /*1970*/  IMAD.WIDE R10, R6, 0x4, R18 ;  /* 0x00000004060a7825 */ /* 0x000fca00078e0212 */
[----:B------:R-:W4:Y:S04]  /*1980*/  LDG.E R23, desc[UR10][R10.64] ;  /* 0x0000000a0a177981 */ /* 0x000f28000c1e1900 */
[----:B------:R-:W4:Y:S01]  /*1990*/  LDG.E R0, desc[UR10][R10.64+-0x4] ;  /* 0xfffffc0a0a007981 */ /* 0x000f22000c1e1900 */
[----:B------:R-:W-:Y:S01]  /*19a0*/  BSSY.RECONVERGENT B2, `(.L_x_112) ;  /* 0x000000d000027945 */ /* 0x000fe20003800200 */
[----:B---3--:R-:W-:-:S04]  /*19b0*/  FFMA R22, -R8, R12, R21 ;  /* 0x0000000c08167223 */ /* 0x008fc80000000115 */
[----:B------:R-:W2:Y:S01]  /*19c0*/  MUFU.RCP R4, R22 ;  /* 0x0000001600047308 */ /* 0x000ea20000001000 */
[----:B----4-:R-:W-:-:S07]  /*19d0*/  FFMA R23, -R8, R0, R23 ;  /* 0x0000000008177223 */ /* 0x010fce0000000117 */
[----:B------:R-:W3:Y:S01]  /*19e0*/  FCHK P0, R23, R22 ;  /* 0x0000001617007302 */ /* 0x000ee20000000000 */
        /* <DEDUP_REMOVED lines=8> */
.L_x_113:
[----:B------:R-:W-:Y:S05]  /*1a70*/  BSYNC.RECONVERGENT B2 ;  /* 0x0000000000027941 */ /* 0x000fea0003800200 */
.L_x_112:
[----:B------:R3:W-:Y:S02]  /*1a80*/  STG.E desc[UR10][R10.64], R7 ;  /* 0x000000070a007986 */ /* 0x0007e4000c10190a */
.L_x_97:
[----:B---3--:R-:W2:Y:S01]  /*1a90*/  LDC R11, c[0x0][0x3a8] ;  /* 0x0000ea00ff0b7b82 */ /* 0x008ea20000000800 */
[----:B------:R-:W3:Y:S01]  /*1aa0*/  LDCU.64 UR12, c[0x0][0x3a0] ;  /* 0x00007400ff0c77ac */ /* 0x000ee20008000a00 */
[----:B--2---:R-:W-:-:S06]  /*1ab0*/  IMAD.WIDE.U32 R6, R11, 0x4, R18 ;  /* 0x000000040b067825 */ /* 0x004fcc00078e0012 */
[----:B------:R-:W2:Y:S01]  /*1ac0*/  LDG.E R7, desc[UR10][R6.64+-0x4] ;  /* 0xfffffc0a06077981 */ /* 0x000ea2000c1e1900 */
[----:B------:R-:W-:Y:S01]  /*1ad0*/  IADD3 R0, P0, PT, R3, R11, RZ ;  /* 0x0000000b03007210 */ /* 0x000fe20007f1e0ff */
[----:B------:R-:W-:Y:S02]  /*1ae0*/  UISETP.GE.U32.AND UP0, UPT, UR5, 0x7, UPT ;  /* 0x000000070500788c */ /* 0x000fe4000bf06070 */
[----:B------:R-:W-:Y:S01]  /*1af0*/  ULOP3.LUT UR8, UR4, 0x7, URZ, 0xc0, !UPT ;  /* 0x0000000704087892 */ /* 0x000fe2000f8ec0ff */
[----:B------:R-:W-:Y:S02]  /*1b00*/  IADD3.X R9, PT, PT, RZ, R5, RZ, P0, !PT ;  /* 0x00000005ff097210 */ /* 0x000fe400007fe4ff */
[----:B---3--:R-:W-:-:S04]  /*1b10*/  LEA R8, P0, R0, UR12, 0x2 ;  /* 0x0000000c00087c11 */ /* 0x008fc8000f8010ff */
[----:B------:R-:W-:-:S05]  /*1b20*/  LEA.HI.X R9, R0, UR13, R9, 0x2, P0 ;  /* 0x0000000d00097c11 */ /* 0x000fca00080f1409 */
[----:B--2---:R2:W-:Y:S01]  /*1b30*/  STG.E desc[UR10][R8.64+-0x4], R7 ;  /* 0xfffffc0708007986 */ /* 0x0045e2000c10190a */
[----:B------:R-:W-:Y:S05]  /*1b40*/  BRA.U !UP0, `(.L_x_114) ;  /* 0x0000000108f47547 */ /* 0x000fea000b800000 */
[----:B------:R-:W-:Y:S01]  /*1b50*/  ULOP3.LUT UR5, UR4, 0xfffffff8, URZ, 0xc0, !UPT ;  /* 0xfffffff804057892 */ /* 0x000fe2000f8ec0ff */
[----:B------:R-:W-:-:S03]  /*1b60*/  IMAD R2, R2, R11, R11 ;  /* 0x0000000b02027224 */ /* 0x000fc600078e020b */
[----:B------:R-:W-:-:S12]  /*1b70*/  UIADD3 UR5, UPT, UPT, -UR5, URZ, URZ ;  /* 0x000000ff05057290 */ /* 0x000fd8000fffe1ff */
.L_x_115:
[----:B--2---:R-:W2:Y:S01]  /*1b80*/  LDC.64 R6, c[0x0][0x3a0] ;  /* 0x0000e800ff067b82 */ /* 0x004ea20000000a00 */
[----:B------:R-:W-:Y:S01]  /*1b90*/  UIADD3 UR9, UPT, UPT, UR6, -0x2, URZ ;  /* 0xfffffffe06097890 */ /* 0x000fe2000fffe0ff */
[----:B------:R-:W-:-:S05]  /*1ba0*/  IADD3 R9, PT, PT, R2, -0x1, RZ ;  /* 0xffffffff02097810 */ /* 0x000fca0007ffe0ff */
[----:B------:R-:W-:Y:S02]  /*1bb0*/  MOV R11, UR9 ;  /* 0x00000009000b7c02 */ /* 0x000fe40008000f00 */
[----:B---3--:R-:W-:-:S03]  /*1bc0*/  MOV R13, UR9 ;  /* 0x00000009000d7c02 */ /* 0x008fc60008000f00 */
[----:B------:R-:W-:-:S05]  /*1bd0*/  IMAD.WIDE R10, R11, 0x4, R18 ;  /* 0x000000040b0a7825 */ /* 0x000fca00078e0212 */
[----:B------:R-:W3:Y:S01]  /*1be0*/  LDG.E R0, desc[UR10][R10.64] ;  /* 0x0000000a0a007981 */ /* 0x000ee2000c1e1900 */
[----:B--2---:R-:W-:-:S04]  /*1bf0*/  IMAD.WIDE R6, R9, 0x4, R6 ;  /* 0x0000000409067825 */ /* 0x004fc800078e0206 */
[----:B------:R-:W-:Y:S01]  /*1c00*/  IMAD.WIDE R8, R13, 0x4, R28 ;  /* 0x000000040d087825 */ /* 0x000fe200078e021c */
[----:B------:R-:W3:Y:S04]  /*1c10*/  LDG.E R4, desc[UR10][R6.64] ;  /* 0x0000000a06047981 */ /* 0x000ee8000c1e1900 */
[----:B------:R-:W3:Y:S01]  /*1c20*/  LDG.E R13, desc[UR10][R8.64] ;  /* 0x0000000a080d7981 */ /* 0x000ee2000c1e1900 */
[----:B------:R-:W-:Y:S01]  /*1c30*/  MOV R14, UR9 ;  /* 0x00000009000e7c02 */ /* 0x000fe20008000f00 */
[----:B---3--:R-:W-:-:S05]  /*1c40*/  FFMA R15, -R13, R4, R0 ;  /* 0x000000040d0f7223 */ /* 0x008fca0000000100 */
[----:B------:R2:W-:Y:S04]  /*1c50*/  STG.E desc[UR10][R6.64+-0x4], R15 ;  /* 0xfffffc0f06007986 */ /* 0x0005e8000c10190a */
[----:B------:R-:W0:Y:S04]  /*1c60*/  LDG.E R0, desc[UR10][R10.64+-0x4] ;  /* 0xfffffc0a0a007981 */ /* 0x000e28000c1e1900 */
[----:B------:R-:W0:Y:S01]  /*1c70*/  LDG.E R4, desc[UR10][R8.64+-0x4] ;  /* 0xfffffc0a08047981 */ /* 0x000e22000c1e1900 */
[----:B------:R-:W-:-:S04]  /*1c80*/  IADD3 R13, P0, PT, R3, UR9, RZ ;  /* 0x00000009030d7c10 */ /* 0x000fc8000ff1e0ff */
[----:B------:R-:W-:Y:S02]  /*1c90*/  LEA.HI.X.SX32 R14, R14, R5, 0x1, P0 ;  /* 0x000000050e0e7211 */ /* 0x000fe400000f0eff */
[----:B------:R-:W-:-:S04]  /*1ca0*/  LEA R12, P0, R13, UR12, 0x2 ;  /* 0x0000000c0d0c7c11 */ /* 0x000fc8000f8010ff */
[----:B------:R-:W-:Y:S01]  /*1cb0*/  LEA.HI.X R13, R13, UR13, R14, 0x2, P0 ;  /* 0x0000000d0d0d7c11 */ /* 0x000fe200080f140e */
[----:B01----:R-:W-:-:S05]  /*1cc0*/  FFMA R17, R15, -R4, R0 ;  /* 0x800000040f117223 */ /* 0x003fca0000000000 */
[----:B------:R0:W-:Y:S04]  /*1cd0*/  STG.E desc[UR10][R12.64+-0x4], R17 ;  /* 0xfffffc110c007986 */ /* 0x0001e8000c10190a */
[----:B------:R-:W3:Y:S04]  /*1ce0*/  LDG.E R0, desc[UR10][R10.64+-0x8] ;  /* 0xfffff80a0a007981 */ /* 0x000ee8000c1e1900 */
[----:B--2---:R-:W3:Y:S04]  /*1cf0*/  LDG.E R15, desc[UR10][R8.64+-0x8] ;  /* 0xfffff80a080f7981 */ /* 0x004ee8000c1e1900 */
[----:B------:R-:W3:Y:S02]  /*1d00*/  LDG.E R4, desc[UR10][R6.64+-0x8] ;  /* 0xfffff80a06047981 */ /* 0x000ee4000c1e1900 */
[----:B---3--:R-:W-:-:S05]  /*1d10*/  FFMA R15, -R15, R4, R0 ;  /* 0x000000040f0f7223 */ /* 0x008fca0000000100 */
[----:B------:R1:W-:Y:S04]  /*1d20*/  STG.E desc[UR10][R12.64+-0x8], R15 ;  /* 0xfffff80f0c007986 */ /* 0x0003e8000c10190a */
[----:B------:R-:W2:Y:S04]  /*1d30*/  LDG.E R0, desc[UR10][R10.64+-0xc] ;  /* 0xfffff40a0a007981 */ /* 0x000ea8000c1e1900 */
[----:B------:R-:W2:Y:S04]  /*1d40*/  LDG.E R21, desc[UR10][R8.64+-0xc] ;  /* 0xfffff40a08157981 */ /* 0x000ea8000c1e1900 */
[----:B------:R-:W2:Y:S02]  /*1d50*/  LDG.E R4, desc[UR10][R6.64+-0xc] ;  /* 0xfffff40a06047981 */ /* 0x000ea4000c1e1900 */
[----:B--2---:R-:W-:-:S05]  /*1d60*/  FFMA R21, -R21, R4, R0 ;  /* 0x0000000415157223 */ /* 0x004fca0000000100 */
[----:B------:R2:W-:Y:S04]  /*1d70*/  STG.E desc[UR10][R12.64+-0xc], R21 ;  /* 0xfffff4150c007986 */ /* 0x0005e8000c10190a */
[----:B------:R-:W3:Y:S04]  /*1d80*/  LDG.E R0, desc[UR10][R10.64+-0x10] ;  /* 0xfffff00a0a007981 */ /* 0x000ee8000c1e1900 */
[----:B0-----:R-:W3:Y:S04]  /*1d90*/  LDG.E R17, desc[UR10][R8.64+-0x10] ;  /* 0xfffff00a08117981 */ /* 0x001ee8000c1e1900 */
[----:B------:R-:W3:Y:S02]  /*1da0*/  LDG.E R4, desc[UR10][R6.64+-0x10] ;  /* 0xfffff00a06047981 */ /* 0x000ee4000c1e1900 */
[----:B---3--:R-:W-:-:S05]  /*1db0*/  FFMA R17, -R17, R4, R0 ;  /* 0x0000000411117223 */ /* 0x008fca0000000100 */
[----:B------:R0:W-:Y:S04]  /*1dc0*/  STG.E desc[UR10][R12.64+-0x10], R17 ;  /* 0xfffff0110c007986 */ /* 0x0001e8000c10190a */
[----:B------:R-:W3:Y:S04]  /*1dd0*/  LDG.E R0, desc[UR10][R10.64+-0x14] ;  /* 0xffffec0a0a007981 */ /* 0x000ee8000c1e1900 */
[----:B-1----:R-:W3:Y:S04]  /*1de0*/  LDG.E R15, desc[UR10][R8.64+-0x14] ;  /* 0xffffec0a080f7981 */ /* 0x002ee8000c1e1900 */
[----:B------:R-:W3:Y:S02]  /*1df0*/  LDG.E R4, desc[UR10][R6.64+-0x14] ;  /* 0xffffec0a06047981 */ /* 0x000ee4000c1e1900 */
[----:B---3--:R-:W-:-:S05]  /*1e00*/  FFMA R15, -R15, R4, R0 ;  /* 0x000000040f0f7223 */ /* 0x008fca0000000100 */
[----:B------:R3:W-:Y:S04]  /*1e10*/  STG.E desc[UR10][R12.64+-0x14], R15 ;  /* 0xffffec0f0c007986 */ /* 0x0007e8000c10190a */
[----:B------:R-:W4:Y:S04]  /*1e20*/  LDG.E R0, desc[UR10][R10.64+-0x18] ;  /* 0xffffe80a0a007981 */ /* 0x000f28000c1e1900 */
[----:B--2---:R-:W4:Y:S04]  /*1e30*/  LDG.E R21, desc[UR10][R8.64+-0x18] ;  /* 0xffffe80a08157981 */ /* 0x004f28000c1e1900 */
[----:B------:R-:W4:Y:S02]  /*1e40*/  LDG.E R4, desc[UR10][R6.64+-0x18] ;  /* 0xffffe80a06047981 */ /* 0x000f24000c1e1900 */
[----:B----4-:R-:W-:-:S05]  /*1e50*/  FFMA R21, -R21, R4, R0 ;  /* 0x0000000415157223 */ /* 0x010fca0000000100 */
[----:B------:R3:W-:Y:S04]  /*1e60*/  STG.E desc[UR10][R12.64+-0x18], R21 ;  /* 0xffffe8150c007986 */ /* 0x0007e8000c10190a */
[----:B------:R-:W2:Y:S04]  /*1e70*/  LDG.E R0, desc[UR10][R10.64+-0x1c] ;  /* 0xffffe40a0a007981 */ /* 0x000ea8000c1e1900 */
[----:B0-----:R-:W2:Y:S04]  /*1e80*/  LDG.E R17, desc[UR10][R8.64+-0x1c] ;  /* 0xffffe40a08117981 */ /* 0x001ea8000c1e1900 */
[----:B------:R-:W2:Y:S01]  /*1e90*/  LDG.E R4, desc[UR10][R6.64+-0x1c] ;  /* 0xffffe40a06047981 */ /* 0x000ea2000c1e1900 */
[----:B------:R-:W-:-:S04]  /*1ea0*/  UIADD3 UR5, UPT, UPT, UR5, 0x8, URZ ;  /* 0x0000000805057890 */ /* 0x000fc8000fffe0ff */
[----:B------:R-:W-:Y:S01]  /*1eb0*/  UISETP.NE.AND UP0, UPT, UR5, URZ, UPT ;  /* 0x000000ff0500728c */ /* 0x000fe2000bf05270 */
[----:B------:R-:W-:Y:S01]  /*1ec0*/  VIADD R2, R2, 0xfffffff8 ;  /* 0xfffffff802027836 */ /* 0x000fe20000000000 */
[----:B------:R-:W-:Y:S01]  /*1ed0*/  UIADD3 UR6, UPT, UPT, UR6, -0x8, URZ ;  /* 0xfffffff806067890 */ /* 0x000fe2000fffe0ff */
[----:B--2---:R-:W-:-:S05]  /*1ee0*/  FFMA R17, -R17, R4, R0 ;  /* 0x0000000411117223 */ /* 0x004fca0000000100 */
[----:B------:R3:W-:Y:S01]  /*1ef0*/  STG.E desc[UR10][R12.64+-0x1c], R17 ;  /* 0xffffe4110c007986 */ /* 0x0007e2000c10190a */
[----:B------:R-:W-:Y:S05]  /*1f00*/  BRA.U UP0, `(.L_x_115) ;  /* 0xfffffffd001c7547 */ /* 0x000fea000b83ffff */
[----:B------:R-:W-:-:S12]  /*1f10*/  UIADD3 UR5, UPT, UPT, UR6, -0x2, URZ ;  /* 0xfffffffe06057890 */ /* 0x000fd8000fffe0ff */
.L_x_114:
[----:B------:R-:W-:-:S13]  /*1f20*/  ISETP.NE.AND P0, PT, RZ, UR8, PT ;  /* 0x00000008ff007c0c */ /* 0x000fda000bf05270 */
[----:B------:R-:W-:Y:S05]  /*1f30*/  @!P0 EXIT ;  /* 0x000000000000894d */ /* 0x000fea0003800000 */
[----:B------:R-:W-:Y:S01]  /*1f40*/  UISETP.GE.U32.AND UP0, UPT, UR8, 0x4, UPT ;  /* 0x000000040800788c */ /* 0x000fe2000bf06070 */
[----:B------:R-:W-:-:S08]  /*1f50*/  ISETP.NE.AND P0, PT, RZ, UR7, PT ;  /* 0x00000007ff007c0c */ /* 0x000fd0000bf05270 */
[----:B------:R-:W-:Y:S05]  /*1f60*/  BRA.U !UP0, `(.L_x_116) ;  /* 0x0000000108847547 */ /* 0x000fea000b800000 */
[----:B------:R-:W4:Y:S01]  /*1f70*/  LDC.64 R10, c[0x0][0x3a0] ;  /* 0x0000e800ff0a7b82 */ /* 0x000f220000000a00 */
[----:B------:R-:W-:Y:S02]  /*1f80*/  MOV R0, UR5 ;  /* 0x0000000500007c02 */ /* 0x000fe40008000f00 */
[----:B--2---:R-:W-:Y:S02]  /*1f90*/  MOV R9, UR5 ;  /* 0x0000000500097c02 */ /* 0x004fe40008000f00 */
[----:B------:R-:W-:Y:S02]  /*1fa0*/  MOV R7, UR5 ;  /* 0x0000000500077c02 */ /* 0x000fe40008000f00 */
[----:B---3--:R-:W-:Y:S01]  /*1fb0*/  IADD3 R13, PT, PT, R0, 0x1, R3 ;  /* 0x00000001000d7810 */ /* 0x008fe20007ffe003 */
[----:B------:R-:W-:-:S04]  /*1fc0*/  IMAD.WIDE R8, R9, 0x4, R18 ;  /* 0x0000000409087825 */ /* 0x000fc800078e0212 */
[----:B------:R-:W-:Y:S01]  /*1fd0*/  IMAD.WIDE R6, R7, 0x4, R28 ;  /* 0x0000000407067825 */ /* 0x000fe200078e021c */
[----:B------:R-:W2:Y:S03]  /*1fe0*/  LDG.E R0, desc[UR10][R8.64] ;  /* 0x0000000a08007981 */ /* 0x000ea6000c1e1900 */
[----:B----4-:R-:W-:Y:S02]  /*1ff0*/  IMAD.WIDE R10, R13, 0x4, R10 ;  /* 0x000000040d0a7825 */ /* 0x010fe400078e020a */
[----:B------:R-:W2:Y:S04]  /*2000*/  LDG.E R13, desc[UR10][R6.64] ;  /* 0x0000000a060d7981 */ /* 0x000ea8000c1e1900 */
[----:B------:R-:W2:Y:S01]  /*2010*/  LDG.E R2, desc[UR10][R10.64] ;  /* 0x0000000a0a027981 */ /* 0x000ea2000c1e1900 */
[----:B------:R-:W-:-:S02]  /*2020*/  IADD3 R4, P1, PT, R3, UR5, RZ ;  /* 0x0000000503047c10 */ /* 0x000fc4000ff3e0ff */
[----:B------:R-:W-:Y:S01]  /*2030*/  MOV R12, UR5 ;  /* 0x00000005000c7c02 */ /* 0x000fe20008000f00 */
[----:B--2---:R-:W-:-:S05]  /*2040*/  FFMA R15, -R13, R2, R0 ;  /* 0x000000020d0f7223 */ /* 0x004fca0000000100 */
[----:B------:R2:W-:Y:S04]  /*2050*/  STG.E desc[UR10][R10.64+-0x4], R15 ;  /* 0xfffffc0f0a007986 */ /* 0x0005e8000c10190a */
[----:B------:R-:W0:Y:S04]  /*2060*/  LDG.E R0, desc[UR10][R8.64+-0x4] ;  /* 0xfffffc0a08007981 */ /* 0x000e28000c1e1900 */
[----:B------:R-:W0:Y:S01]  /*2070*/  LDG.E R2, desc[UR10][R6.64+-0x4] ;  /* 0xfffffc0a06027981 */ /* 0x000e22000c1e1900 */
        /* <DEDUP_REMOVED lines=12> */
[----:B------:R-:W2:Y:S01]  /*2140*/  LDG.E R2, desc[UR10][R10.64+-0xc] ;  /* 0xfffff40a0a027981 */ /* 0x000ea2000c1e1900 */
[----:B------:R-:W-:Y:S01]  /*2150*/  UIADD3 UR5, UPT, UPT, UR5, -0x4, URZ ;  /* 0xfffffffc05057890 */ /* 0x000fe2000fffe0ff */
[----:B--2---:R-:W-:-:S05]  /*2160*/  FFMA R21, -R21, R2, R0 ;  /* 0x0000000215157223 */ /* 0x004fca0000000100 */
[----:B------:R4:W-:Y:S06]  /*2170*/  STG.E desc[UR10][R12.64+-0xc], R21 ;  /* 0xfffff4150c007986 */ /* 0x0009ec000c10190a */
.L_x_116:
[----:B------:R-:W-:Y:S05]  /*2180*/  @!P0 EXIT ;  /* 0x000000000000894d */ /* 0x000fea0003800000 */
[----:B------:R-:W-:-:S09]  /*2190*/  UISETP.NE.AND UP0, UPT, UR7, 0x1, UPT ;  /* 0x000000010700788c */ /* 0x000fd2000bf05270 */
[----:B------:R-:W-:Y:S05]  /*21a0*/  BRA.U !UP0, `(.L_x_117) ;  /* 0x00000001085c7547 */ /* 0x000fea000b800000 */
[----:B------:R-:W5:Y:S01]  /*21b0*/  LDC.64 R10, c[0x0][0x3a0] ;  /* 0x0000e800ff0a7b82 */ /* 0x000f620000000a00 */
[----:B------:R-:W-:Y:S02]  /*21c0*/  MOV R0, UR5 ;  /* 0x0000000500007c02 */ /* 0x000fe40008000f00 */
[----:B--2---:R-:W-:Y:S02]  /*21d0*/  MOV R7, UR5 ;  /* 0x0000000500077c02 */ /* 0x004fe40008000f00 */
[----:B------:R-:W-:Y:S02]  /*21e0*/  MOV R9, UR5 ;  /* 0x0000000500097c02 */ /* 0x000fe40008000f00 */
[----:B---34-:R-:W-:Y:S01]  /*21f0*/  IADD3 R13, PT, PT, R0, 0x1, R3 ;  /* 0x00000001000d7810 */ /* 0x018fe20007ffe003 */
[----:B------:R-:W-:-:S04]  /*2200*/  IMAD.WIDE R6, R7, 0x4, R18 ;  /* 0x0000000407067825 */ /* 0x000fc800078e0212 */
[----:B------:R-:W-:Y:S01]  /*2210*/  IMAD.WIDE R8, R9, 0x4, R28 ;  /* 0x0000000409087825 */ /* 0x000fe200078e021c */
[----:B------:R-:W2:Y:S03]  /*2220*/  LDG.E R0, desc[UR10][R6.64] ;  /* 0x0000000a06007981 */ /* 0x000ea6000c1e1900 */
[----:B-----5:R-:W-:Y:S02]  /*2230*/  IMAD.WIDE R10, R13, 0x4, R10 ;  /* 0x000000040d0a7825 */ /* 0x020fe400078e020a */
[----:B------:R-:W2:Y:S04]  /*2240*/  LDG.E R13, desc[UR10][R8.64] ;  /* 0x0000000a080d7981 */ /* 0x000ea8000c1e1900 */
[----:B------:R-:W2:Y:S01]  /*2250*/  LDG.E R2, desc[UR10][R10.64] ;  /* 0x0000000a0a027981 */ /* 0x000ea2000c1e1900 */
[----:B------:R-:W-:Y:S01]  /*2260*/  IMAD.U32 R4, RZ, RZ, UR5 ;  /* 0x00000005ff047e24 */ /* 0x000fe2000f8e00ff */
[----:B------:R-:W-:Y:S01]  /*2270*/  IADD3 R12, P0, PT, R3, UR5, RZ ;  /* 0x00000005030c7c10 */ /* 0x000fe2000ff1e0ff */
[----:B--2---:R-:W-:-:S05]  /*2280*/  FFMA R13, -R13, R2, R0 ;  /* 0x000000020d0d7223 */ /* 0x004fca0000000100 */
[----:B------:R2:W-:Y:S04]  /*2290*/  STG.E desc[UR10][R10.64+-0x4], R13 ;  /* 0xfffffc0d0a007986 */ /* 0x0005e8000c10190a */
[----:B------:R-:W3:Y:S04]  /*22a0*/  LDG.E R0, desc[UR10][R6.64+-0x4] ;  /* 0xfffffc0a06007981 */ /* 0x000ee8000c1e1900 */
[----:B------:R-:W3:Y:S01]  /*22b0*/  LDG.E R2, desc[UR10][R8.64+-0x4] ;  /* 0xfffffc0a08027981 */ /* 0x000ee2000c1e1900 */
[----:B------:R-:W-:Y:S02]  /*22c0*/  LEA.HI.X.SX32 R5, R4, R5, 0x1, P0 ;  /* 0x0000000504057211 */ /* 0x000fe400000f0eff */
[----:B------:R-:W-:-:S04]  /*22d0*/  LEA R4, P0, R12, UR12, 0x2 ;  /* 0x0000000c0c047c11 */ /* 0x000fc8000f8010ff */
[----:B------:R-:W-:Y:S01]  /*22e0*/  LEA.HI.X R5, R12, UR13, R5, 0x2, P0 ;  /* 0x0000000d0c057c11 */ /* 0x000fe200080f1405 */
[----:B------:R-:W-:Y:S01]  /*22f0*/  UIADD3 UR5, UPT, UPT, UR5, -0x2, URZ ;  /* 0xfffffffe05057890 */ /* 0x000fe2000fffe0ff */
[----:B---3--:R-:W-:-:S05]  /*2300*/  FFMA R15, R13, -R2, R0 ;  /* 0x800000020d0f7223 */ /* 0x008fca0000000000 */
[----:B------:R2:W-:Y:S06]  /*2310*/  STG.E desc[UR10][R4.64+-0x4], R15 ;  /* 0xfffffc0f04007986 */ /* 0x0005ec000c10190a */
.L_x_117:
[----:B------:R-:W-:-:S04]  /*2320*/  ULOP3.LUT UR6, UR4, 0x1, URZ, 0xc0, !UPT ;  /* 0x0000000104067892 */ /* 0x000fc8000f8ec0ff */
[----:B------:R-:W-:-:S06]  /*2330*/  UISETP.NE.U32.AND UP0, UPT, UR6, 0x1, UPT ;  /* 0x000000010600788c */ /* 0x000fcc000bf05070 */
[----:B------:R-:W-:-:S13]  /*2340*/  PLOP3.LUT P0, PT, PT, PT, UP0, 0x80, 0x8 ;  /* 0x000000000008781c */ /* 0x000fda0003f0f008 */
[----:B------:R-:W-:Y:S05]  /*2350*/  @P0 EXIT ;  /* 0x000000000000094d */ /* 0x000fea0003800000 */
[----:B--2---:R-:W2:Y:S01]  /*2360*/  LDC.64 R4, c[0x0][0x3a0] ;  /* 0x0000e800ff047b82 */ /* 0x004ea20000000a00 */
[----:B------:R-:W-:Y:S02]  /*2370*/  MOV R0, UR5 ;  /* 0x0000000500007c02 */ /* 0x000fe40008000f00 */
[----:B------:R-:W-:Y:S02]  /*2380*/  MOV R7, UR5 ;  /* 0x0000000500077c02 */ /* 0x000fe40008000f00 */
[----:B------:R-:W-:Y:S02]  /*2390*/  MOV R9, UR5 ;  /* 0x0000000500097c02 */ /* 0x000fe40008000f00 */
[----:B------:R-:W-:Y:S01]  /*23a0*/  IADD3 R3, PT, PT, R0, 0x1, R3 ;  /* 0x0000000100037810 */ /* 0x000fe20007ffe003 */
[----:B------:R-:W-:-:S04]  /*23b0*/  IMAD.WIDE R18, R7, 0x4, R18 ;  /* 0x0000000407127825 */ /* 0x000fc800078e0212 */
[----:B------:R-:W-:Y:S02]  /*23c0*/  IMAD.WIDE R28, R9, 0x4, R28 ;  /* 0x00000004091c7825 */ /* 0x000fe400078e021c */
[----:B------:R-:W5:Y:S04]  /*23d0*/  LDG.E R18, desc[UR10][R18.64] ;  /* 0x0000000a12127981 */ /* 0x000f68000c1e1900 */
[----:B------:R-:W5:Y:S01]  /*23e0*/  LDG.E R29, desc[UR10][R28.64] ;  /* 0x0000000a1c1d7981 */ /* 0x000f62000c1e1900 */
[----:B--2---:R-:W-:-:S05]  /*23f0*/  IMAD.WIDE R2, R3, 0x4, R4 ;  /* 0x0000000403027825 */ /* 0x004fca00078e0204 */
[----:B------:R-:W5:Y:S02]  /*2400*/  LDG.E R0, desc[UR10][R2.64] ;  /* 0x0000000a02007981 */ /* 0x000f64000c1e1900 */
[----:B-----5:R-:W-:-:S05]  /*2410*/  FFMA R5, -R29, R0, R18 ;  /* 0x000000001d057223 */ /* 0x020fca0000000112 */
[----:B------:R-:W-:Y:S01]  /*2420*/  STG.E desc[UR10][R2.64+-0x4], R5 ;  /* 0xfffffc0502007986 */ /* 0x000fe2000c10190a */
[----:B------:R-:W-:Y:S05]  /*2430*/  EXIT ;  /* 0x000000000000794d */ /* 0x000fea0003800000 */
.L_x_71:
[----:B------:R-:W-:Y:S01]  /*2440*/  MOV R7, UR5 ;  /* 0x0000000500077c02 */ /* 0x000fe20008000f00 */
[----:B------:R-:W0:Y:S04]  /*2450*/  LDCU.64 UR8, c[0x0][0x3a0] ;  /* 0x00007400ff0877ac */ /* 0x000e280008000a00 */
[----:B------:R-:W-:-:S06]  /*2460*/  IMAD.WIDE R18, R7, 0x4, R18 ;  /* 0x0000000407127825 */ /* 0x000fcc00078e0212 */
[----:B------:R-:W2:Y:S01]  /*2470*/  LDG.E R19, desc[UR10][R18.64+-0x4] ;  /* 0xfffffc0a12137981 */ /* 0x000ea2000c1e1900 */
[----:B------:R-:W-:Y:S02]  /*2480*/  IADD3 R0, P0, PT, R3, UR5, RZ ;  /* 0x0000000503007c10 */ /* 0x000fe4000ff1e0ff */
[----:B------:R-:W-:-:S04]  /*2490*/  MOV R2, UR5 ;  /* 0x0000000500027c02 */ /* 0x000fc80008000f00 */
[----:B------:R-:W-:Y:S02]  /*24a0*/  LEA.HI.X.SX32 R5, R2, R5, 0x1, P0 ;  /* 0x0000000502057211 */ /* 0x000fe400000f0eff */
[----:B0-----:R-:W-:-:S04]  /*24b0*/  LEA R2, P0, R0, UR8, 0x2 ;  /* 0x0000000800027c11 */ /* 0x001fc8000f8010ff */
[----:B------:R-:W-:-:S05]  /*24c0*/  LEA.HI.X R3, R0, UR9, R5, 0x2, P0 ;  /* 0x0000000900037c11 */ /* 0x000fca00080f1405 */
[----:B--2---:R-:W-:Y:S01]  /*24d0*/  STG.E desc[UR10][R2.64+-0x4], R19 ;  /* 0xfffffc1302007986 */ /* 0x004fe2000c10190a */
[----:B------:R-:W-:Y:S05]  /*24e0*/  EXIT ;  /* 0x000000000000794d */ /* 0x000fea0003800000 */
        .weak           $__internal_2_$__cuda_sm3x_div_rn_noftz_f32_slowpath
        .type           $__internal_2_$__cuda_sm3x_div_rn_noftz_f32_slowpath,@function
        .size           $__internal_2_$__cuda_sm3x_div_rn_noftz_f32_slowpath,(.L_x_162 - $__internal_2_$__cuda_sm3x_div_rn_noftz_f32_slowpath)
$__internal_2_$__cuda_sm3x_div_rn_noftz_f32_slowpath:
[----:B------:R-:W-:Y:S01]  /*24f0*/  SHF.R.U32.HI R7, RZ, 0x17, R22 ;  /* 0x00000017ff077819 */ /* 0x000fe20000011616 */
[----:B------:R-:W-:Y:S01]  /*2500*/  BSSY.RECONVERGENT B0, `(.L_x_118) ;  /* 0x0000064000007945 */ /* 0x000fe20003800200 */
[----:B------:R-:W-:Y:S02]  /*2510*/  SHF.R.U32.HI R8, RZ, 0x17, R23 ;  /* 0x00000017ff087819 */ /* 0x000fe40000011617 */
[----:B------:R-:W-:Y:S02]  /*2520*/  LOP3.LUT R7, R7, 0xff, RZ, 0xc0, !PT ;  /* 0x000000ff07077812 */ /* 0x000fe400078ec0ff */
[----:B------:R-:W-:Y:S02]  /*2530*/  LOP3.LUT R8, R8, 0xff, RZ, 0xc0, !PT ;  /* 0x000000ff08087812 */ /* 0x000fe400078ec0ff */
[----:B------:R-:W-:-:S04]  /*2540*/  IADD3 R9, PT, PT, R7, -0x1, RZ ;  /* 0xffffffff07097810 */ /* 0x000fc80007ffe0ff */
[----:B------:R-:W-:Y:S02]  /*2550*/  ISETP.GT.U32.AND P0, PT, R9, 0xfd, PT ;  /* 0x000000fd0900780c */ /* 0x000fe40003f04070 */
[----:B------:R-:W-:-:S04]  /*2560*/  IADD3 R9, PT, PT, R8, -0x1, RZ ;  /* 0xffffffff08097810 */ /* 0x000fc80007ffe0ff */
        /* <DEDUP_REMOVED lines=9> */
[C---:B------:R-:W-:Y:S02]  /*2600*/  FSETP.NEU.FTZ.AND P2, PT, |R23|.reuse, +INF , PT ;  /* 0x7f8000001700780b */ /* 0x040fe40003f5d200 */
        /* <DEDUP_REMOVED lines=9> */
[----:B------:R-:W-:-:S04]  /*26a0*/  IADD3 R9, PT, PT, R8, -0x1, RZ ;  /* 0xffffffff08097810 */ /* 0x000fc80007ffe0ff */
[----:B------:R-:W-:Y:S02]  /*26b0*/  ISETP.GE.AND P0, PT, R9, RZ, PT ;  /* 0x000000ff0900720c */ /* 0x000fe40003f06270 */
[----:B------:R-:W-:-:S04]  /*26c0*/  IADD3 R9, PT, PT, R7, -0x1, RZ ;  /* 0xffffffff07097810 */ /* 0x000fc80007ffe0ff */
[----:B------:R-:W-:-:S07]  /*26d0*/  ISETP.GE.AND P1, PT, R9, RZ, PT ;  /* 0x000000ff0900720c */ /* 0x000fce0003f26270 */
[----:B------:R-:W-:Y:S01]  /*26e0*/  @P0 MOV R26, RZ ;  /* 0x000000ff001a0202 */ /* 0x000fe20000000f00 */
[----:B------:R-:W-:Y:S01]  /*26f0*/  @!P0 FFMA R23, R23, 1.84467440737095516160e+19, RZ ;  /* 0x5f80000017178823 */ /* 0x000fe200000000ff */
[----:B------:R-:W-:-:S04]  /*2700*/  @!P0 MOV R26, 0xffffffc0 ;  /* 0xffffffc0001a8802 */ /* 0x000fc80000000f00 */
[----:B------:R-:W-:Y:S01]  /*2710*/  @!P1 FFMA R22, R22, 1.84467440737095516160e+19, RZ ;  /* 0x5f80000016169823 */ /* 0x000fe200000000ff */
[----:B------:R-:W-:-:S07]  /*2720*/  @!P1 IADD3 R26, PT, PT, R26, 0x40, RZ ;  /* 0x000000401a1a9810 */ /* 0x000fce0007ffe0ff */
.L_x_119:
[----:B------:R-:W-:Y:S01]  /*2730*/  LEA R9, R7, 0xc0800000, 0x17 ;  /* 0xc080000007097811 */ /* 0x000fe200078eb8ff */
[----:B------:R-:W-:Y:S01]  /*2740*/  BSSY.RECONVERGENT B1, `(.L_x_124) ;  /* 0x0000036000017945 */ /* 0x000fe20003800200 */
[----:B------:R-:W-:Y:S02]  /*2750*/  IADD3 R8, PT, PT, R8, -0x7f, RZ ;  /* 0xffffff8108087810 */ /* 0x000fe40007ffe0ff */
[----:B------:R-:W-:-:S03]  /*2760*/  IADD3 R9, PT, PT, -R9, R22, RZ ;  /* 0x0000001609097210 */ /* 0x000fc60007ffe1ff */
[C---:B------:R-:W-:Y:S01]  /*2770*/  IMAD R22, R8.reuse, -0x800000, R23 ;  /* 0xff80000008167824 */ /* 0x040fe200078e0217 */
[----:B------:R-:W-:Y:S01]  /*2780*/  IADD3 R23, PT, PT, R8, 0x7f, -R7 ;  /* 0x0000007f08177810 */ /* 0x000fe20007ffe807 */
[----:B------:R-:W-:Y:S01]  /*2790*/  FADD.FTZ R7, -R9, -RZ ;  /* 0x800000ff09077221 */ /* 0x000fe20000010100 */
[----:B------:R-:W0:Y:S03]  /*27a0*/  MUFU.RCP R8, R9 ;  /* 0x0000000900087308 */ /* 0x000e260000001000 */
[----:B------:R-:W-:Y:S02]  /*27b0*/  IMAD.IADD R26, R23, 0x1, R26 ;  /* 0x00000001171a7824 */ /* 0x000fe400078e021a */
[----:B0-----:R-:W-:-:S04]  /*27c0*/  FFMA R9, R8, R7, 1 ;  /* 0x3f80000008097423 */ /* 0x001fc80000000007 */
[----:B------:R-:W-:-:S04]  /*27d0*/  FFMA R9, R8, R9, R8 ;  /* 0x0000000908097223 */ /* 0x000fc80000000008 */
[----:B------:R-:W-:-:S04]  /*27e0*/  FFMA R8, R22, R9, RZ ;  /* 0x0000000916087223 */ /* 0x000fc800000000ff */
[----:B------:R-:W-:-:S04]  /*27f0*/  FFMA R23, R7, R8, R22 ;  /* 0x0000000807177223 */ /* 0x000fc80000000016 */
[----:B------:R-:W-:-:S04]  /*2800*/  FFMA R23, R9, R23, R8 ;  /* 0x0000001709177223 */ /* 0x000fc80000000008 */
[----:B------:R-:W-:-:S04]  /*2810*/  FFMA R22, R7, R23, R22 ;  /* 0x0000001707167223 */ /* 0x000fc80000000016 */
[----:B------:R-:W-:-:S05]  /*2820*/  FFMA R7, R9, R22, R23 ;  /* 0x0000001609077223 */ /* 0x000fca0000000017 */
[----:B------:R-:W-:-:S04]  /*2830*/  SHF.R.U32.HI R8, RZ, 0x17, R7 ;  /* 0x00000017ff087819 */ /* 0x000fc80000011607 */
[----:B------:R-:W-:-:S04]  /*2840*/  LOP3.LUT R8, R8, 0xff, RZ, 0xc0, !PT ;  /* 0x000000ff08087812 */ /* 0x000fc800078ec0ff */
[----:B------:R-:W-:-:S04]  /*2850*/  IADD3 R8, PT, PT, R8, R26, RZ ;  /* 0x0000001a08087210 */ /* 0x000fc80007ffe0ff */
[----:B------:R-:W-:-:S04]  /*2860*/  IADD3 R27, PT, PT, R8, -0x1, RZ ;  /* 0xffffffff081b7810 */ /* 0x000fc80007ffe0ff */
        /* <DEDUP_REMOVED lines=9> */
[CCC-:B------:R-:W-:Y:S01]  /*2900*/  FFMA.RP R26, R9.reuse, R22.reuse, R23.reuse ;  /* 0x00000016091a7223 */ /* 0x1c0fe20000008017 */
[CCC-:B------:R-:W-:Y:S01]  /*2910*/  FFMA.RM R27, R9.reuse, R22.reuse, R23.reuse ;  /* 0x00000016091b7223 */ /* 0x1c0fe20000004017 */
[----:B------:R-:W-:Y:S01]  /*2920*/  FFMA.RZ R9, R9, R22, R23 ;  /* 0x0000001609097223 */ /* 0x000fe2000000c017 */
[C---:B------:R-:W-:Y:S02]  /*2930*/  ISETP.NE.AND P2, PT, R8.reuse, RZ, PT ;  /* 0x000000ff0800720c */ /* 0x040fe40003f45270 */
[----:B------:R-:W-:Y:S02]  /*2940*/  ISETP.NE.AND P1, PT, R8, RZ, PT ;  /* 0x000000ff0800720c */ /* 0x000fe40003f25270 */
[----:B------:R-:W-:Y:S02]  /*2950*/  LOP3.LUT R9, R9, 0x7fffff, RZ, 0xc0, !PT ;  /* 0x007fffff09097812 */ /* 0x000fe400078ec0ff */
[----:B------:R-:W-:Y:S02]  /*2960*/  FSETP.NEU.FTZ.AND P0, PT, R26, R27, PT ;  /* 0x0000001b1a00720b */ /* 0x000fe40003f1d000 */
[----:B------:R-:W-:-:S02]  /*2970*/  LOP3.LUT R22, R9, 0x800000, RZ, 0xfc, !PT ;  /* 0x0080000009167812 */ /* 0x000fc400078efcff */
[C---:B------:R-:W-:Y:S02]  /*2980*/  IADD3 R9, PT, PT, R8.reuse, 0x20, RZ ;  /* 0x0000002008097810 */ /* 0x040fe40007ffe0ff */
[----:B------:R-:W-:Y:S02]  /*2990*/  IADD3 R8, PT, PT, -R8, RZ, RZ ;  /* 0x000000ff08087210 */ /* 0x000fe40007ffe1ff */
[----:B------:R-:W-:Y:S02]  /*29a0*/  SHF.L.U32 R9, R22, R9, RZ ;  /* 0x0000000916097219 */ /* 0x000fe400000006ff */
[----:B------:R-:W-:Y:S02]  /*29b0*/  SEL R8, R8, RZ, P2 ;  /* 0x000000ff08087207 */ /* 0x000fe40001000000 */
[----:B------:R-:W-:Y:S02]  /*29c0*/  ISETP.NE.AND P1, PT, R9, RZ, P1 ;  /* 0x000000ff0900720c */ /* 0x000fe40000f25270 */
[----:B------:R-:W-:-:S02]  /*29d0*/  SHF.R.U32.HI R22, RZ, R8, R22 ;  /* 0x00000008ff167219 */ /* 0x000fc40000011616 */
[----:B------:R-:W-:Y:S02]  /*29e0*/  PLOP3.LUT P0, PT, P0, P1, PT, 0xf8, 0x8f ;  /* 0x00000000008f781c */ /* 0x000fe40000703f70 */
[----:B------:R-:W-:Y:S02]  /*29f0*/  SHF.R.U32.HI R9, RZ, 0x1, R22 ;  /* 0x00000001ff097819 */ /* 0x000fe40000011616 */
[----:B------:R-:W-:-:S04]  /*2a00*/  SEL R8, RZ, 0x1, !P0 ;  /* 0x00000001ff087807 */ /* 0x000fc80004000000 */
[----:B------:R-:W-:-:S04]  /*2a10*/  LOP3.LUT R8, R8, 0x1, R9, 0xf8, !PT ;  /* 0x0000000108087812 */ /* 0x000fc800078ef809 */
[----:B------:R-:W-:-:S04]  /*2a20*/  LOP3.LUT R8, R8, R22, RZ, 0xc0, !PT ;  /* 0x0000001608087212 */ /* 0x000fc800078ec0ff */
[----:B------:R-:W-:-:S04]  /*2a30*/  IADD3 R8, PT, PT, R9, R8, RZ ;  /* 0x0000000809087210 */ /* 0x000fc80007ffe0ff */
[----:B------:R-:W-:Y:S01]  /*2a40*/  LOP3.LUT R7, R8, R7, RZ, 0xfc, !PT ;  /* 0x0000000708077212 */ /* 0x000fe200078efcff */
[----:B------:R-:W-:Y:S06]  /*2a50*/  BRA `(.L_x_127) ;  /* 0x0000000000107947 */ /* 0x000fec0003800000 */
.L_x_126:
[----:B------:R-:W-:-:S04]  /*2a60*/  LOP3.LUT R7, R7, 0x80000000, RZ, 0xc0, !PT ;  /* 0x8000000007077812 */ /* 0x000fc800078ec0ff */
[----:B------:R-:W-:Y:S01]  /*2a70*/  LOP3.LUT R7, R7, 0x7f800000, RZ, 0xfc, !PT ;  /* 0x7f80000007077812 */ /* 0x000fe200078efcff */
[----:B------:R-:W-:Y:S06]  /*2a80*/  BRA `(.L_x_127) ;  /* 0x0000000000047947 */ /* 0x000fec0003800000 */
.L_x_125:
[----:B------:R-:W-:-:S07]  /*2a90*/  LEA R7, R26, R7, 0x17 ;  /* 0x000000071a077211 */ /* 0x000fce00078eb8ff */
.L_x_127:
[----:B------:R-:W-:Y:S05]  /*2aa0*/  BSYNC.RECONVERGENT B1 ;  /* 0x0000000000017941 */ /* 0x000fea0003800200 */
.L_x_124:
[----:B------:R-:W-:Y:S05]  /*2ab0*/  BRA `(.L_x_128) ;  /* 0x0000000000207947 */ /* 0x000fea0003800000 */
.L_x_123:
[----:B------:R-:W-:-:S04]  /*2ac0*/  LOP3.LUT R22, R22, 0x80000000, R23, 0x48, !PT ;  /* 0x8000000016167812 */ /* 0x000fc800078e4817 */
[----:B------:R-:W-:Y:S01]  /*2ad0*/  LOP3.LUT R7, R22, 0x7f800000, RZ, 0xfc, !PT ;  /* 0x7f80000016077812 */ /* 0x000fe200078efcff */
[----:B------:R-:W-:Y:S06]  /*2ae0*/  BRA `(.L_x_128) ;  /* 0x0000000000147947 */ /* 0x000fec0003800000 */
.L_x_122:
[----:B------:R-:W-:Y:S01]  /*2af0*/  LOP3.LUT R7, R22, 0x80000000, R23, 0x48, !PT ;  /* 0x8000000016077812 */ /* 0x000fe200078e4817 */
[----:B------:R-:W-:Y:S06]  /*2b00*/  BRA `(.L_x_128) ;  /* 0x00000000000c7947 */ /* 0x000fec0003800000 */
.L_x_121:
[----:B------:R-:W0:Y:S01]  /*2b10*/  MUFU.RSQ R7, -QNAN ;  /* 0xffc0000000077908 */ /* 0x000e220000001400 */
[----:B------:R-:W-:Y:S05]  /*2b20*/  BRA `(.L_x_128) ;  /* 0x0000000000047947 */ /* 0x000fea0003800000 */
.L_x_120:
[----:B------:R-:W-:-:S07]  /*2b30*/  FADD.FTZ R7, R23, R22 ;  /* 0x0000001617077221 */ /* 0x000fce0000010000 */
.L_x_128:
[----:B------:R-:W-:Y:S05]  /*2b40*/  BSYNC.RECONVERGENT B0 ;  /* 0x0000000000007941 */ /* 0x000fea0003800200 */
.L_x_118:
[----:B------:R-:W-:Y:S01]  /*2b50*/  HFMA2 R9, -RZ, RZ, 0, 0 ;  /* 0x00000000ff097431 */ /* 0x000fe200000001ff */
[----:B------:R-:W-:-:S04]  /*2b60*/  MOV R8, R0 ;  /* 0x0000000000087202 */ /* 0x000fc80000000f00 */
[----:B0-----:R-:W-:Y:S05]  /*2b70*/  RET.REL.NODEC R8 `(_Z6ThomasPfS_S_S_S_i) ;  /* 0xffffffd408207950 */ /* 0x001fea0003c3ffff */
.L_x_129:
        /* <DEDUP_REMOVED lines=16> */
.L_x_162:


//--------------------- .text._Z3PCRPfS_S_S_i     --------------------------
	.section	.text._Z3PCRPfS_S_S_i,"ax",@progbits
	.align	128
        .global         _Z3PCRPfS_S_S_i
        .type           _Z3PCRPfS_S_S_i,@function
        .size           _Z3PCRPfS_S_S_i,(.L_x_163 - _Z3PCRPfS_S_S_i)
        .other          _Z3PCRPfS_S_S_i,@"STO_CUDA_ENTRY STV_DEFAULT"
_Z3PCRPfS_S_S_i:
.text._Z3PCRPfS_S_S_i:
[----:B------:R-:W-:Y:S01]  /*0000*/  LDC R1, c[0x0][0x37c] ;  /* 0x0000df00ff017b82 */ /* 0x000fe20000000800 */
[----:B------:R-:W0:Y:S07]  /*0010*/  S2R R0, SR_TID.X ;  /* 0x0000000000007919 */ /* 0x000e2e0000002100 */
[----:B------:R-:W0:Y:S01]  /*0020*/  S2UR UR4, SR_CTAID.X ;  /* 0x00000000000479c3 */ /* 0x000e220000002500 */
[----:B------:R-:W1:Y:S07]  /*0030*/  LDCU.64 UR6, c[0x0][0x358] ;  /* 0x00006b00ff0677ac */ /* 0x000e6e0008000a00 */
[----:B------:R-:W0:Y:S08]  /*0040*/  LDC R5, c[0x0][0x360] ;  /* 0x0000d800ff057b82 */ /* 0x000e300000000800 */
[----:B------:R-:W2:Y:S08]  /*0050*/  LDC.64 R6, c[0x0][0x380] ;  /* 0x0000e000ff067b82 */ /* 0x000eb00000000a00 */
[----:B------:R-:W3:Y:S08]  /*0060*/  LDC.64 R8, c[0x0][0x388] ;  /* 0x0000e200ff087b82 */ /* 0x000ef00000000a00 */
[----:B------:R-:W4:Y:S01]  /*0070*/  LDC.64 R12, c[0x0][0x390] ;  /* 0x0000e400ff0c7b82 */ /* 0x000f220000000a00 */
[----:B0-----:R-:W-:-:S07]  /*0080*/  IMAD R5, R5, UR4, R0 ;  /* 0x0000000405057c24 */ /* 0x001fce000f8e0200 */
[----:B------:R-:W0:Y:S01]  /*0090*/  LDC.64 R2, c[0x0][0x398] ;  /* 0x0000e600ff027b82 */ /* 0x000e220000000a00 */
[----:B--2---:R-:W-:-:S06]  /*00a0*/  IMAD.WIDE.U32 R6, R5, 0x4, R6 ;  /* 0x0000000405067825 */ /* 0x004fcc00078e0006 */
[----:B-1----:R-:W2:Y:S01]  /*00b0*/  LDG.E R6, desc[UR6][R6.64] ;  /* 0x0000000606067981 */ /* 0x002ea2000c1e1900 */
[----:B---3--:R-:W-:-:S06]  /*00c0*/  IMAD.WIDE.U32 R8, R5, 0x4, R8 ;  /* 0x0000000405087825 */ /* 0x008fcc00078e0008 */
[----:B------:R1:W3:Y:S01]  /*00d0*/  LDG.E R8, desc[UR6][R8.64] ;  /* 0x0000000608087981 */ /* 0x0002e2000c1e1900 */
[----:B----4-:R-:W-:-:S06]  /*00e0*/  IMAD.WIDE.U32 R12, R5, 0x4, R12 ;  /* 0x00000004050c7825 */ /* 0x010fcc00078e000c */
[----:B------:R4:W5:Y:S01]  /*00f0*/  LDG.E R12, desc[UR6][R12.64] ;  /* 0x000000060c0c7981 */ /* 0x000962000c1e1900 */
[----:B0-----:R-:W-:Y:S02]  /*0100*/  IMAD.WIDE.U32 R2, R5, 0x4, R2 ;  /* 0x0000000405027825 */ /* 0x001fe400078e0002 */
[----:B------:R-:W0:Y:S03]  /*0110*/  LDC R5, c[0x0][0x3a0] ;  /* 0x0000e800ff057b82 */ /* 0x000e260000000800 */
[----:B------:R-:W5:Y:S01]  /*0120*/  LDG.E R10, desc[UR6][R2.64] ;  /* 0x00000006020a7981 */ /* 0x000f62000c1e1900 */
[----:B0-----:R-:W-:Y:S02]  /*0130*/  ISETP.GE.AND P0, PT, R5, 0x1, PT ;  /* 0x000000010500780c */ /* 0x001fe40003f06270 */
[----:B------:R-:W-:-:S11]  /*0140*/  I2FP.F32.S32 R4, R5 ;  /* 0x0000000500047245 */ /* 0x000fd60000201400 */
[----:B------:R-:W-:-:S05]  /*0150*/  @!P0 FMUL R4, R4, 8388608 ;  /* 0x4b00000004048820 */ /* 0x000fca0000400000 */
[----:B------:R-:W-:-:S04]  /*0160*/  IADD3 R11, PT, PT, R4, -0x3f2aaaab, RZ ;  /* 0xc0d55555040b7810 */ /* 0x000fc80007ffe0ff */
[----:B------:R-:W-:-:S04]  /*0170*/  LOP3.LUT R11, R11, 0xff800000, RZ, 0xc0, !PT ;  /* 0xff8000000b0b7812 */ /* 0x000fc800078ec0ff */
[----:B------:R-:W-:Y:S01]  /*0180*/  IADD3 R14, PT, PT, R4, -R11, RZ ;  /* 0x8000000b040e7210 */ /* 0x000fe20007ffe0ff */
[----:B------:R-:W-:-:S04]  /*0190*/  IMAD.MOV.U32 R16, RZ, RZ, 0x3e055027 ;  /* 0x3e055027ff107424 */ /* 0x000fc800078e00ff */
[----:B-1----:R-:W-:-:S04]  /*01a0*/  FADD R9, R14, -1 ;  /* 0xbf8000000e097421 */ /* 0x002fc80000000000 */
[----:B------:R-:W-:-:S04]  /*01b0*/  FFMA R14, R9, -R16, 0.14084610342979431152 ;  /* 0x3e1039f6090e7423 */ /* 0x000fc80000000810 */
[----:B------:R-:W-:-:S04]  /*01c0*/  FFMA R14, R9, R14, -0.12148627638816833496 ;  /* 0xbdf8cdcc090e7423 */ /* 0x000fc8000000000e */
[C---:B------:R-:W-:Y:S01]  /*01d0*/  FFMA R14, R9.reuse, R14, 0.13980610668659210205 ;  /* 0x3e0f2955090e7423 */ /* 0x040fe2000000000e */
[----:B------:R-:W0:Y:S03]  /*01e0*/  S2UR UR5, SR_CgaCtaId ;  /* 0x00000000000579c3 */ /* 0x000e260000008800 */
[----:B------:R-:W-:-:S04]  /*01f0*/  FFMA R14, R9, R14, -0.16684235632419586182 ;  /* 0xbe2ad8b9090e7423 */ /* 0x000fc8000000000e */
[----:B------:R-:W-:-:S04]  /*0200*/  FFMA R14, R9, R14, 0.20012299716472625732 ;  /* 0x3e4ced0b090e7423 */ /* 0x000fc8000000000e */
[----:B------:R-:W-:Y:S01]  /*0210*/  FFMA R14, R9, R14, -0.24999669194221496582 ;  /* 0xbe7fff22090e7423 */ /* 0x000fe2000000000e */
[----:B------:R-:W-:-:S03]  /*0220*/  FSEL R7, RZ, -23, P0 ;  /* 0xc1b80000ff077808 */ /* 0x000fc60000000000 */
[----:B------:R-:W-:Y:S01]  /*0230*/  FFMA R14, R9, R14, 0.33333182334899902344 ;  /* 0x3eaaaa78090e7423 */ /* 0x000fe2000000000e */
[----:B------:R-:W-:-:S03]  /*0240*/  ISETP.GT.U32.AND P0, PT, R4, 0x7f7fffff, PT ;  /* 0x7f7fffff0400780c */ /* 0x000fc60003f04070 */
[----:B------:R-:W-:Y:S01]  /*0250*/  FFMA R16, R9, R14, -0.5 ;  /* 0xbf00000009107423 */ /* 0x000fe2000000000e */
[----:B------:R-:W-:-:S03]  /*0260*/  I2FP.F32.S32 R14, R11 ;  /* 0x0000000b000e7245 */ /* 0x000fc60000201400 */
[C---:B------:R-:W-:Y:S01]  /*0270*/  FMUL R16, R9.reuse, R16 ;  /* 0x0000001009107220 */ /* 0x040fe20000400000 */
[----:B------:R-:W-:Y:S01]  /*0280*/  HFMA2 R18, -RZ, RZ, 1.9296875, -0.048675537109375 ;  /* 0x3fb8aa3bff127431 */ /* 0x000fe200000001ff */
[----:B------:R-:W-:Y:S01]  /*0290*/  UMOV UR4, 0x400 ;  /* 0x0000040000047882 */ /* 0x000fe20000000000 */
[----:B------:R-:W-:Y:S01]  /*02a0*/  FFMA R7, R14, 1.1920928955078125e-07, R7 ;  /* 0x340000000e077823 */ /* 0x000fe20000000007 */
[----:B------:R-:W-:Y:S01]  /*02b0*/  FFMA R16, R9, R16, R9 ;  /* 0x0000001009107223 */ /* 0x000fe20000000009 */
[----:B------:R-:W-:Y:S01]  /*02c0*/  MOV R11, 0x7f800000 ;  /* 0x7f800000000b7802 */ /* 0x000fe20000000f00 */
[----:B0-----:R-:W-:Y:S01]  /*02d0*/  ULEA UR4, UR5, UR4, 0x18 ;  /* 0x0000000405047291 */ /* 0x001fe2000f8ec0ff */
[----:B----4-:R-:W-:Y:S02]  /*02e0*/  IMAD.MOV.U32 R13, RZ, RZ, 0x3f317218 ;  /* 0x3f317218ff0d7424 */ /* 0x010fe400078e00ff */
[----:B------:R-:W-:Y:S01]  /*02f0*/  FFMA R23, R7, 0.69314718246459960938, R16 ;  /* 0x3f31721807177823 */ /* 0x000fe20000000010 */
[----:B------:R-:W-:Y:S01]  /*0300*/  @P0 FFMA R23, R4, R11, +INF ;  /* 0x7f80000004170423 */ /* 0x000fe2000000000b */
[----:B------:R-:W-:Y:S01]  /*0310*/  FFMA R9, R18, -R13, 1 ;  /* 0x3f80000012097423 */ /* 0x000fe2000000080d */
[----:B------:R-:W-:-:S02]  /*0320*/  LEA R15, R0, UR4, 0x2 ;  /* 0x00000004000f7c11 */ /* 0x000fc4000f8e10ff */
[----:B------:R-:W0:Y:S01]  /*0330*/  FCHK P0, R23, 0.69314718246459960938 ;  /* 0x3f31721817007902 */ /* 0x000e220000000000 */
[----:B------:R-:W-:Y:S01]  /*0340*/  LEA.HI R7, R5, R5, RZ, 0x1 ;  /* 0x0000000505077211 */ /* 0x000fe200078f08ff */
[----:B------:R-:W-:Y:S01]  /*0350*/  FFMA R18, R9, R18, 1.4426950216293334961 ;  /* 0x3fb8aa3b09127423 */ /* 0x000fe20000000012 */
[C---:B------:R-:W-:Y:S01]  /*0360*/  LOP3.LUT R9, R0.reuse, 0x1, RZ, 0xc0, !PT ;  /* 0x0000000100097812 */ /* 0x040fe200078ec0ff */
[----:B------:R-:W-:-:S03]  /*0370*/  VIADD R14, R0, 0x1 ;  /* 0x00000001000e7836 */ /* 0x000fc60000000000 */
[----:B------:R-:W-:Y:S01]  /*0380*/  ISETP.NE.U32.AND P1, PT, R9, 0x1, PT ;  /* 0x000000010900780c */ /* 0x000fe20003f25070 */
[----:B------:R-:W-:Y:S01]  /*0390*/  STS [R15+0x30], R0 ;  /* 0x000030000f007388 */ /* 0x000fe20000000800 */
[----:B------:R-:W-:Y:S02]  /*03a0*/  FSETP.NEU.AND P2, PT, R4, RZ, PT ;  /* 0x000000ff0400720b */ /* 0x000fe40003f4d000 */
[----:B------:R-:W-:Y:S02]  /*03b0*/  ISETP.GE.AND P3, PT, R14, R5, PT ;  /* 0x000000050e00720c */ /* 0x000fe40003f66270 */
[----:B------:R-:W-:Y:S01]  /*03c0*/  VIMNMX.U32 R13, PT, PT, R0, 0x1, !PT ;  /* 0x00000001000d7848 */ /* 0x000fe20007fe0000 */
[----:B--2---:R1:W-:Y:S02]  /*03d0*/  STS [R15], R6 ;  /* 0x000000060f007388 */ /* 0x0043e40000000800 */
[----:B-1----:R-:W-:Y:S01]  /*03e0*/  SHF.R.U32.HI R6, RZ, 0x1, R7 ;  /* 0x00000001ff067819 */ /* 0x002fe20000011607 */
[----:B------:R-:W-:-:S03]  /*03f0*/  FFMA R7, R23, R18, RZ ;  /* 0x0000001217077223 */ /* 0x000fc600000000ff */
[----:B------:R-:W-:Y:S01]  /*0400*/  IADD3 R6, PT, PT, -R6, R5, RZ ;  /* 0x0000000506067210 */ /* 0x000fe20007ffe1ff */
[----:B---3--:R-:W-:Y:S01]  /*0410*/  STS [R15+0xc], R8 ;  /* 0x00000c080f007388 */ /* 0x008fe20000000800 */
[----:B------:R-:W-:Y:S02]  /*0420*/  FFMA R4, R7, -0.69314718246459960938, R23 ;  /* 0xbf31721807047823 */ /* 0x000fe40000000017 */
[----:B------:R-:W-:Y:S01]  /*0430*/  SEL R11, R6, RZ, !P1 ;  /* 0x000000ff060b7207 */ /* 0x000fe20004800000 */
[----:B-----5:R1:W-:Y:S04]  /*0440*/  STS [R15+0x18], R12 ;  /* 0x0000180c0f007388 */ /* 0x0203e80000000800 */
[----:B------:R2:W-:Y:S01]  /*0450*/  STS [R15+0x24], R10 ;  /* 0x0000240a0f007388 */ /* 0x0005e20000000800 */
[----:B------:R-:W-:Y:S01]  /*0460*/  FFMA R4, R18, R4, R7 ;  /* 0x0000000412047223 */ /* 0x000fe20000000007 */
[----:B------:R-:W-:-:S02]  /*0470*/  LEA.HI R11, R0, R11, RZ, 0x1f ;  /* 0x0000000b000b7211 */ /* 0x000fc400078ff8ff */
[----:B-1----:R-:W-:Y:S01]  /*0480*/  SEL R12, R14, RZ, !P3 ;  /* 0x000000ff0e0c7207 */ /* 0x002fe20005800000 */
[----:B------:R-:W-:Y:S06]  /*0490*/  BAR.SYNC.DEFER_BLOCKING 0x0 ;  /* 0x0000000000007b1d */ /* 0x000fec0000010000 */
[----:B0-----:R-:W-:Y:S05]  /*04a0*/  @!P0 BRA `(.L_x_130) ;  /* 0x0000000000108947 */ /* 0x001fea0003800000 */
[----:B------:R-:W-:Y:S01]  /*04b0*/  IMAD.MOV.U32 R26, RZ, RZ, 0x3f317218 ;  /* 0x3f317218ff1a7424 */ /* 0x000fe200078e00ff */
[----:B------:R-:W-:-:S07]  /*04c0*/  MOV R16, 0x4e0 ;  /* 0x000004e000107802 */ /* 0x000fce0000000f00 */
[----:B--2---:R-:W-:Y:S05]  /*04d0*/  CALL.REL.NOINC `($__internal_3_$__cuda_sm3x_div_rn_noftz_f32_slowpath) ;  /* 0x0000000800607944 */ /* 0x004fea0003c00000 */
[----:B------:R-:W-:-:S07]  /*04e0*/  MOV R4, R0 ;  /* 0x0000000000047202 */ /* 0x000fce0000000f00 */
.L_x_130:
[----:B------:R-:W-:Y:S01]  /*04f0*/  FSEL R4, R4, -INF , P2 ;  /* 0xff80000004047808 */ /* 0x000fe20001000000 */
[----:B------:R-:W-:-:S03]  /*0500*/  UIADD3 UR5, UPT, UPT, UR4, 0x18, URZ ;  /* 0x0000001804057890 */ /* 0x000fc6000fffe0ff */
[----:B------:R-:W0:Y:S03]  /*0510*/  F2I.TRUNC.NTZ R14, R4 ;  /* 0x00000004000e7305 */ /* 0x000e26000020f100 */
[----:B------:R-:W-:Y:S02]  /*0520*/  LEA R13, R13, UR5, 0x2 ;  /* 0x000000050d0d7c11 */ /* 0x000fe4000f8e10ff */
[----:B------:R-:W-:Y:S02]  /*0530*/  LEA R12, R12, UR5, 0x2 ;  /* 0x000000050c0c7c11 */ /* 0x000fe4000f8e10ff */
[----:B0-----:R-:W-:-:S05]  /*0540*/  VIMNMX R0, PT, PT, R14, -0x1, !PT ;  /* 0xffffffff0e007848 */ /* 0x001fca0007fe0100 */
[----:B--2---:R-:W-:-:S05]  /*0550*/  IMAD.MOV R10, RZ, RZ, -R0 ;  /* 0x000000ffff0a7224 */ /* 0x004fca00078e0a00 */
[----:B------:R-:W-:-:S13]  /*0560*/  ISETP.NE.AND P0, PT, R10, 0x1, PT ;  /* 0x000000010a00780c */ /* 0x000fda0003f05270 */
[----:B------:R-:W-:Y:S05]  /*0570*/  @!P0 BRA `(.L_x_131) ;  /* 0x0000000400e88947 */ /* 0x000fea0003800000 */
[----:B------:R-:W-:Y:S01]  /*0580*/  HFMA2 R9, -RZ, RZ, 0, 0 ;  /* 0x00000000ff097431 */ /* 0x000fe200000001ff */
[----:B------:R-:W-:-:S07]  /*0590*/  LEA R11, R11, UR4, 0x2 ;  /* 0x000000040b0b7c11 */ /* 0x000fce000f8e10ff */
.L_x_145:
[----:B0-----:R-:W0:Y:S01]  /*05a0*/  LDS R8, [R15] ;  /* 0x000000000f087984 */ /* 0x001e220000000800 */
[----:B------:R-:W-:Y:S01]  /*05b0*/  VIADD R10, R10, 0x1 ;  /* 0x000000010a0a7836 */ /* 0x000fe20000000000 */
[----:B------:R-:W-:Y:S02]  /*05c0*/  BSSY.RECONVERGENT B0, `(.L_x_132) ;  /* 0x0000046000007945 */ /* 0x000fe40003800200 */
[----:B------:R1:W2:Y:S02]  /*05d0*/  LDS R6, [R15+0x30] ;  /* 0x000030000f067984 */ /* 0x0002a40000000800 */
[----:B------:R-:W-:Y:S02]  /*05e0*/  ISETP.NE.AND P2, PT, R10, 0x1, PT ;  /* 0x000000010a00780c */ /* 0x000fe40003f45270 */
[----:B------:R1:W3:Y:S04]  /*05f0*/  LDS R7, [R15+0xc] ;  /* 0x00000c000f077984 */ /* 0x0002e80000000800 */
[----:B------:R1:W4:Y:S04]  /*0600*/  LDS R5, [R15+0x18] ;  /* 0x000018000f057984 */ /* 0x0003280000000800 */
[----:B------:R1:W1:Y:S01]  /*0610*/  LDS R4, [R15+0x24] ;  /* 0x000024000f047984 */ /* 0x0002620000000800 */
[----:B0-----:R-:W-:-:S13]  /*0620*/  FSETP.GT.AND P0, PT, |R8|, 1.0000000116860974231e-07, PT ;  /* 0x33d6bf950800780b */ /* 0x001fda0003f04200 */
[----:B--234-:R-:W-:Y:S05]  /*0630*/  @!P0 BRA `(.L_x_133) ;  /* 0x0000000000f88947 */ /* 0x01cfea0003800000 */
[----:B------:R-:W0:Y:S01]  /*0640*/  LDS R26, [R13+-0x10] ;  /* 0xfffff0000d1a7984 */ /* 0x000e220000000800 */
[----:B------:R-:W-:Y:S01]  /*0650*/  FMUL R23, R8, R5 ;  /* 0x0000000508177220 */ /* 0x000fe20000400000 */
[----:B------:R-:W-:Y:S02]  /*0660*/  BSSY.RECONVERGENT B1, `(.L_x_134) ;  /* 0x000000f000017945 */ /* 0x000fe40003800200 */
[----:B------:R2:W3:Y:S04]  /*0670*/  LDS R24, [R13+-0x4] ;  /* 0xfffffc000d187984 */ /* 0x0004e80000000800 */
[----:B------:R2:W4:Y:S04]  /*0680*/  LDS R27, [R13+-0x1c] ;  /* 0xffffe4000d1b7984 */ /* 0x0005280000000800 */
[----:B------:R2:W1:Y:S01]  /*0690*/  LDS R25, [R13+0x8] ;  /* 0x000008000d197984 */ /* 0x0004620000000800 */
[----:B0-----:R-:W0:Y:S08]  /*06a0*/  MUFU.RCP R17, R26 ;  /* 0x0000001a00117308 */ /* 0x001e300000001000 */
[----:B------:R-:W5:Y:S01]  /*06b0*/  FCHK P0, R23, R26 ;  /* 0x0000001a17007302 */ /* 0x000f620000000000 */
[----:B0-----:R-:W-:-:S04]  /*06c0*/  FFMA R0, -R26, R17, 1 ;  /* 0x3f8000001a007423 */ /* 0x001fc80000000111 */
[----:B------:R-:W-:-:S04]  /*06d0*/  FFMA R0, R17, R0, R17 ;  /* 0x0000000011007223 */ /* 0x000fc80000000011 */
[----:B------:R-:W-:-:S04]  /*06e0*/  FFMA R17, R23, R0, RZ ;  /* 0x0000000017117223 */ /* 0x000fc800000000ff */
[----:B------:R-:W-:-:S04]  /*06f0*/  FFMA R16, -R26, R17, R23 ;  /* 0x000000111a107223 */ /* 0x000fc80000000117 */
[----:B------:R-:W-:Y:S01]  /*0700*/  FFMA R16, R0, R16, R17 ;  /* 0x0000001000107223 */ /* 0x000fe20000000011 */
[----:B-12345:R-:W-:Y:S06]  /*0710*/  @!P0 BRA `(.L_x_135) ;  /* 0x00000000000c8947 */ /* 0x03efec0003800000 */
[----:B------:R-:W-:-:S07]  /*0720*/  MOV R16, 0x740 ;  /* 0x0000074000107802 */ /* 0x000fce0000000f00 */
[----:B------:R-:W-:Y:S05]  /*0730*/  CALL.REL.NOINC `($__internal_3_$__cuda_sm3x_div_rn_noftz_f32_slowpath) ;  /* 0x0000000400c87944 */ /* 0x000fea0003c00000 */
[----:B------:R-:W-:-:S07]  /*0740*/  MOV R16, R0 ;  /* 0x0000000000107202 */ /* 0x000fce0000000f00 */
.L_x_135:
[----:B------:R-:W-:Y:S05]  /*0750*/  BSYNC.RECONVERGENT B1 ;  /* 0x0000000000017941 */ /* 0x000fea0003800200 */
.L_x_134:
        /* <DEDUP_REMOVED lines=12> */
[----:B------:R-:W-:Y:S05]  /*0820*/  CALL.REL.NOINC `($__internal_3_$__cuda_sm3x_div_rn_noftz_f32_slowpath) ;  /* 0x00000004008c7944 */ /* 0x000fea0003c00000 */
[----:B------:R-:W-:-:S07]  /*0830*/  IMAD.MOV.U32 R17, RZ, RZ, R0 ;  /* 0x000000ffff117224 */ /* 0x000fce00078e0000 */
.L_x_137:
[----:B------:R-:W-:Y:S05]  /*0840*/  BSYNC.RECONVERGENT B1 ;  /* 0x0000000000017941 */ /* 0x000fea0003800200 */
.L_x_136:
        /* <DEDUP_REMOVED lines=13> */
[----:B------:R-:W-:-:S07]  /*0920*/  MOV R8, R0 ;  /* 0x0000000000087202 */ /* 0x000fce0000000f00 */
.L_x_139:
[----:B------:R-:W-:Y:S05]  /*0930*/  BSYNC.RECONVERGENT B1 ;  /* 0x0000000000017941 */ /* 0x000fea0003800200 */
.L_x_138:
        /* <DEDUP_REMOVED lines=13> */
.L_x_140:
[----:B------:R-:W-:Y:S05]  /*0a10*/  BSYNC.RECONVERGENT B1 ;  /* 0x0000000000017941 */ /* 0x000fea0003800200 */
.L_x_133:
[----:B------:R-:W-:Y:S05]  /*0a20*/  BSYNC.RECONVERGENT B0 ;  /* 0x0000000000007941 */ /* 0x000fea0003800200 */
.L_x_132:
[----:B------:R-:W0:Y:S02]  /*0a30*/  LDS R27, [R12] ;  /* 0x000000000c1b7984 */ /* 0x000e240000000800 */
[----:B0-----:R-:W-:-:S13]  /*0a40*/  FSETP.GT.AND P0, PT, |R27|, 1.0000000116860974231e-07, PT ;  /* 0x33d6bf951b00780b */ /* 0x001fda0003f04200 */
[----:B------:R-:W-:Y:S05]  /*0a50*/  @!P0 BRA `(.L_x_141) ;  /* 0x0000000000848947 */ /* 0x000fea0003800000 */
[----:B------:R-:W0:Y:S01]  /*0a60*/  LDS R25, [R12+-0xc] ;  /* 0xfffff4000c197984 */ /* 0x000e220000000800 */
[----:B------:R-:W-:Y:S03]  /*0a70*/  BSSY.RECONVERGENT B0, `(.L_x_142) ;  /* 0x0000010000007945 */ /* 0x000fe60003800200 */
[----:B------:R-:W2:Y:S04]  /*0a80*/  LDS R0, [R12+-0x18] ;  /* 0xffffe8000c007984 */ /* 0x000ea80000000800 */
[----:B------:R3:W4:Y:S01]  /*0a90*/  LDS R24, [R12+0xc] ;  /* 0x00000c000c187984 */ /* 0x0007220000000800 */
[----:B0-----:R-:W0:Y:S01]  /*0aa0*/  MUFU.RCP R16, R25 ;  /* 0x0000001900107308 */ /* 0x001e220000001000 */
[----:B--2---:R-:W-:-:S07]  /*0ab0*/  FMUL R23, R27, R0 ;  /* 0x000000001b177220 */ /* 0x004fce0000400000 */
[----:B------:R-:W2:Y:S01]  /*0ac0*/  FCHK P0, R23, R25 ;  /* 0x0000001917007302 */ /* 0x000ea20000000000 */
[----:B0-----:R-:W-:-:S04]  /*0ad0*/  FFMA R17, -R25, R16, 1 ;  /* 0x3f80000019117423 */ /* 0x001fc80000000110 */
[----:B------:R-:W-:-:S04]  /*0ae0*/  FFMA R16, R16, R17, R16 ;  /* 0x0000001110107223 */ /* 0x000fc80000000010 */
[----:B------:R-:W-:-:S04]  /*0af0*/  FFMA R17, R23, R16, RZ ;  /* 0x0000001017117223 */ /* 0x000fc800000000ff */
[----:B------:R-:W-:-:S04]  /*0b00*/  FFMA R0, -R25, R17, R23 ;  /* 0x0000001119007223 */ /* 0x000fc80000000117 */
[----:B------:R-:W-:Y:S01]  /*0b10*/  FFMA R16, R16, R0, R17 ;  /* 0x0000000010107223 */ /* 0x000fe20000000011 */
[----:B--234-:R-:W-:Y:S06]  /*0b20*/  @!P0 BRA `(.L_x_143) ;  /* 0x0000000000108947 */ /* 0x01cfec0003800000 */
[----:B------:R-:W-:Y:S02]  /*0b30*/  MOV R26, R25 ;  /* 0x00000019001a7202 */ /* 0x000fe40000000f00 */
[----:B------:R-:W-:-:S07]  /*0b40*/  MOV R16, 0xb60 ;  /* 0x00000b6000107802 */ /* 0x000fce0000000f00 */
[----:B-1----:R-:W-:Y:S05]  /*0b50*/  CALL.REL.NOINC `($__internal_3_$__cuda_sm3x_div_rn_noftz_f32_slowpath) ;  /* 0x0000000000c07944 */ /* 0x002fea0003c00000 */
[----:B------:R-:W-:-:S07]  /*0b60*/  IMAD.MOV.U32 R16, RZ, RZ, R0 ;  /* 0x000000ffff107224 */ /* 0x000fce00078e0000 */
.L_x_143:
[----:B------:R-:W-:Y:S05]  /*0b70*/  BSYNC.RECONVERGENT B0 ;  /* 0x0000000000007941 */ /* 0x000fea0003800200 */
.L_x_142:
[----:B------:R-:W0:Y:S01]  /*0b80*/  MUFU.RCP R0, R25 ;  /* 0x0000001900007308 */ /* 0x000e220000001000 */
[----:B------:R-:W-:Y:S01]  /*0b90*/  FMUL R23, R27, R24 ;  /* 0x000000181b177220 */ /* 0x000fe20000400000 */
[----:B------:R-:W-:-:S06]  /*0ba0*/  FADD R7, R7, -R16 ;  /* 0x8000001007077221 */ /* 0x000fcc0000000000 */
[----:B------:R-:W2:Y:S01]  /*0bb0*/  FCHK P0, R23, R25 ;  /* 0x0000001917007302 */ /* 0x000ea20000000000 */
[----:B0-----:R-:W-:-:S04]  /*0bc0*/  FFMA R17, -R25, R0, 1 ;  /* 0x3f80000019117423 */ /* 0x001fc80000000100 */
[----:B------:R-:W-:-:S04]  /*0bd0*/  FFMA R0, R0, R17, R0 ;  /* 0x0000001100007223 */ /* 0x000fc80000000000 */
[----:B------:R-:W-:-:S04]  /*0be0*/  FFMA R18, R0, R23, RZ ;  /* 0x0000001700127223 */ /* 0x000fc800000000ff */
[----:B------:R-:W-:-:S04]  /*0bf0*/  FFMA R17, -R25, R18, R23 ;  /* 0x0000001219117223 */ /* 0x000fc80000000117 */
[----:B------:R-:W-:Y:S01]  /*0c00*/  FFMA R17, R0, R17, R18 ;  /* 0x0000001100117223 */ /* 0x000fe20000000012 */
[----:B--2---:R-:W-:Y:S06]  /*0c10*/  @!P0 BRA `(.L_x_144) ;  /* 0x0000000000108947 */ /* 0x004fec0003800000 */
[----:B------:R-:W-:Y:S02]  /*0c20*/  MOV R26, R25 ;  /* 0x00000019001a7202 */ /* 0x000fe40000000f00 */
[----:B------:R-:W-:-:S07]  /*0c30*/  MOV R16, 0xc50 ;  /* 0x00000c5000107802 */ /* 0x000fce0000000f00 */
[----:B-1----:R-:W-:Y:S05]  /*0c40*/  CALL.REL.NOINC `($__internal_3_$__cuda_sm3x_div_rn_noftz_f32_slowpath) ;  /* 0x0000000000847944 */ /* 0x002fea0003c00000 */
[----:B------:R-:W-:-:S07]  /*0c50*/  IMAD.MOV.U32 R17, RZ, RZ, R0 ;  /* 0x000000ffff117224 */ /* 0x000fce00078e0000 */
.L_x_144:
[----:B-1----:R-:W-:-:S07]  /*0c60*/  FADD R4, R4, -R17 ;  /* 0x8000001104047221 */ /* 0x002fce0000000000 */
.L_x_141:
[----:B------:R-:W-:Y:S05]  /*0c70*/  WARPSYNC.ALL ;  /* 0x0000000000007948 */ /* 0x000fea0003800000 */
[----:B------:R-:W-:Y:S01]  /*0c80*/  BAR.SYNC.DEFER_BLOCKING 0x0 ;  /* 0x0000000000007b1d */ /* 0x000fe20000010000 */
[C---:B------:R-:W-:Y:S02]  /*0c90*/  ISETP.GE.AND P0, PT, R9.reuse, R14, PT ;  /* 0x0000000e0900720c */ /* 0x040fe40003f06270 */
[----:B------:R-:W-:-:S11]  /*0ca0*/  IADD3 R9, PT, PT, R9, 0x1, RZ ;  /* 0x0000000109097810 */ /* 0x000fd60007ffe0ff */
[----:B------:R0:W-:Y:S04]  /*0cb0*/  @!P0 STS [R11], R8 ;  /* 0x000000080b008388 */ /* 0x0001e80000000800 */
[----:B------:R0:W-:Y:S04]  /*0cc0*/  @!P0 STS [R11+0x18], R5 ;  /* 0x000018050b008388 */ /* 0x0001e80000000800 */
[----:B------:R0:W-:Y:S04]  /*0cd0*/  @!P0 STS [R11+0x30], R6 ;  /* 0x000030060b008388 */ /* 0x0001e80000000800 */
[----:B------:R0:W-:Y:S04]  /*0ce0*/  @!P0 STS [R11+0xc], R7 ;  /* 0x00000c070b008388 */ /* 0x0001e80000000800 */
[----:B-1----:R0:W-:Y:S01]  /*0cf0*/  @!P0 STS [R11+0x24], R4 ;  /* 0x000024040b008388 */ /* 0x0021e20000000800 */
[----:B------:R-:W-:Y:S06]  /*0d00*/  @!P0 BAR.SYNC.DEFER_BLOCKING 0x0 ;  /* 0x0000000000008b1d */ /* 0x000fec0000010000 */
[----:B------:R-:W-:Y:S05]  /*0d10*/  @P2 BRA `(.L_x_145) ;  /* 0xfffffff800202947 */ /* 0x000fea000383ffff */
.L_x_131:
[----:B------:R-:W0:Y:S01]  /*0d20*/  MUFU.RCP R0, R7 ;  /* 0x0000000700007308 */ /* 0x000e220000001000 */
[----:B------:R-:W-:Y:S07]  /*0d30*/  BSSY.RECONVERGENT B0, `(.L_x_146) ;  /* 0x000000c000007945 */ /* 0x000fee0003800200 */
        /* <DEDUP_REMOVED lines=10> */
[----:B------:R-:W-:Y:S05]  /*0de0*/  CALL.REL.NOINC `($__internal_3_$__cuda_sm3x_div_rn_noftz_f32_slowpath) ;  /* 0x00000000001c7944 */ /* 0x000fea0003c00000 */
.L_x_147:
[----:B------:R-:W-:Y:S05]  /*0df0*/  BSYNC.RECONVERGENT B0 ;  /* 0x0000000000007941 */ /* 0x000fea0003800200 */
.L_x_146:
[----:B------:R-:W0:Y:S02]  /*0e00*/  LDS R4, [R15+0x30] ;  /* 0x000030000f047984 */ /* 0x000e240000000800 */
[----:B0-----:R-:W-:-:S05]  /*0e10*/  LEA R5, R4, UR4, 0x2 ;  /* 0x0000000404057c11 */ /* 0x001fca000f8e10ff */
[----:B------:R-:W-:Y:S04]  /*0e20*/  STS [R5+0x24], R0 ;  /* 0x0000240005007388 */ /* 0x000fe80000000800 */
[----:B------:R-:W0:Y:S04]  /*0e30*/  LDS R7, [R15+0x24] ;  /* 0x000024000f077984 */ /* 0x000e280000000800 */
[----:B0-----:R-:W-:Y:S01]  /*0e40*/  STG.E desc[UR6][R2.64], R7 ;  /* 0x0000000702007986 */ /* 0x001fe2000c101906 */
[----:B------:R-:W-:Y:S05]  /*0e50*/  EXIT ;  /* 0x000000000000794d */ /* 0x000fea0003800000 */
        .weak           $__internal_3_$__cuda_sm3x_div_rn_noftz_f32_slowpath
        .type           $__internal_3_$__cuda_sm3x_div_rn_noftz_f32_slowpath,@function
        .size           $__internal_3_$__cuda_sm3x_div_rn_noftz_f32_slowpath,(.L_x_163 - $__internal_3_$__cuda_sm3x_div_rn_noftz_f32_slowpath)
$__internal_3_$__cuda_sm3x_div_rn_noftz_f32_slowpath:
[--C-:B------:R-:W-:Y:S01]  /*0e60*/  SHF.R.U32.HI R17, RZ, 0x17, R26.reuse ;  /* 0x00000017ff117819 */ /* 0x100fe2000001161a */
[----:B------:R-:W-:Y:S01]  /*0e70*/  BSSY.RECONVERGENT B2, `(.L_x_148) ;  /* 0x0000063000027945 */ /* 0x000fe20003800200 */
[----:B------:R-:W-:Y:S01]  /*0e80*/  SHF.R.U32.HI R20, RZ, 0x17, R23 ;  /* 0x00000017ff147819 */ /* 0x000fe20000011617 */
[----:B------:R-:W-:Y:S01]  /*0e90*/  IMAD.MOV.U32 R22, RZ, RZ, R26 ;  /* 0x000000ffff167224 */ /* 0x000fe200078e001a */
[----:B------:R-:W-:Y:S02]  /*0ea0*/  LOP3.LUT R17, R17, 0xff, RZ, 0xc0, !PT ;  /* 0x000000ff11117812 */ /* 0x000fe400078ec0ff */
[----:B------:R-:W-:-:S03]  /*0eb0*/  LOP3.LUT R20, R20, 0xff, RZ, 0xc0, !PT ;  /* 0x000000ff14147812 */ /* 0x000fc600078ec0ff */
[----:B------:R-:W-:Y:S01]  /*0ec0*/  VIADD R0, R17, 0xffffffff ;  /* 0xffffffff11007836 */ /* 0x000fe20000000000 */
[----:B------:R-:W-:-:S04]  /*0ed0*/  IADD3 R19, PT, PT, R20, -0x1, RZ ;  /* 0xffffffff14137810 */ /* 0x000fc80007ffe0ff */
[----:B------:R-:W-:-:S04]  /*0ee0*/  ISETP.GT.U32.AND P0, PT, R0, 0xfd, PT ;  /* 0x000000fd0000780c */ /* 0x000fc80003f04070 */
[----:B------:R-:W-:-:S13]  /*0ef0*/  ISETP.GT.U32.OR P0, PT, R19, 0xfd, P0 ;  /* 0x000000fd1300780c */ /* 0x000fda0000704470 */
[----:B------:R-:W-:Y:S01]  /*0f00*/  @!P0 MOV R18, RZ ;  /* 0x000000ff00128202 */ /* 0x000fe20000000f00 */
        /* <DEDUP_REMOVED lines=19> */
[----:B------:R-:W-:Y:S01]  /*1040*/  @P0 IMAD.MOV.U32 R18, RZ, RZ, RZ ;  /* 0x000000ffff120224 */ /* 0x000fe200078e00ff */
[----:B------:R-:W-:Y:S01]  /*1050*/  @!P0 MOV R18, 0xffffffc0 ;  /* 0xffffffc000128802 */ /* 0x000fe20000000f00 */
[----:B------:R-:W-:Y:S01]  /*1060*/  @!P0 FFMA R23, R23, 1.84467440737095516160e+19, RZ ;  /* 0x5f80000017178823 */ /* 0x000fe200000000ff */
[----:B------:R-:W-:-:S03]  /*1070*/  @!P1 FFMA R22, R26, 1.84467440737095516160e+19, RZ ;  /* 0x5f8000001a169823 */ /* 0x000fc600000000ff */
[----:B------:R-:W-:-:S07]  /*1080*/  @!P1 VIADD R18, R18, 0x40 ;  /* 0x0000004012129836 */ /* 0x000fce0000000000 */
.L_x_149:
[----:B------:R-:W-:Y:S01]  /*1090*/  LEA R19, R17, 0xc0800000, 0x17 ;  /* 0xc080000011137811 */ /* 0x000fe200078eb8ff */
[----:B------:R-:W-:Y:S01]  /*10a0*/  VIADD R20, R20, 0xffffff81 ;  /* 0xffffff8114147836 */ /* 0x000fe20000000000 */
[----:B------:R-:W-:Y:S02]  /*10b0*/  BSSY.RECONVERGENT B3, `(.L_x_154) ;  /* 0x0000035000037945 */ /* 0x000fe40003800200 */
[----:B------:R-:W-:-:S04]  /*10c0*/  IADD3 R28, PT, PT, -R19, R22, RZ ;  /* 0x00000016131c7210 */ /* 0x000fc80007ffe1ff */
[----:B------:R-:W0:Y:S01]  /*10d0*/  MUFU.RCP R0, R28 ;  /* 0x0000001c00007308 */ /* 0x000e220000001000 */
[----:B------:R-:W-:-:S04]  /*10e0*/  FADD.FTZ R21, -R28, -RZ ;  /* 0x800000ff1c157221 */ /* 0x000fc80000010100 */
[----:B0-----:R-:W-:-:S04]  /*10f0*/  FFMA R19, R0, R21, 1 ;  /* 0x3f80000000137423 */ /* 0x001fc80000000015 */
[----:B------:R-:W-:Y:S01]  /*1100*/  FFMA R19, R0, R19, R0 ;  /* 0x0000001300137223 */ /* 0x000fe20000000000 */
[----:B------:R-:W-:-:S04]  /*1110*/  IMAD R0, R20, -0x800000, R23 ;  /* 0xff80000014007824 */ /* 0x000fc800078e0217 */
[----:B------:R-:W-:-:S04]  /*1120*/  FFMA R22, R0, R19, RZ ;  /* 0x0000001300167223 */ /* 0x000fc800000000ff */
[----:B------:R-:W-:-:S04]  /*1130*/  FFMA R23, R21, R22, R0 ;  /* 0x0000001615177223 */ /* 0x000fc80000000000 */
[----:B------:R-:W-:Y:S01]  /*1140*/  FFMA R22, R19, R23, R22 ;  /* 0x0000001713167223 */ /* 0x000fe20000000016 */
[----:B------:R-:W-:-:S03]  /*1150*/  IADD3 R23, PT, PT, R20, 0x7f, -R17 ;  /* 0x0000007f14177810 */ /* 0x000fc60007ffe811 */
[----:B------:R-:W-:Y:S01]  /*1160*/  FFMA R21, R21, R22, R0 ;  /* 0x0000001615157223 */ /* 0x000fe20000000000 */
[----:B------:R-:W-:-:S03]  /*1170*/  IADD3 R23, PT, PT, R23, R18, RZ ;  /* 0x0000001217177210 */ /* 0x000fc60007ffe0ff */
[----:B------:R-:W-:-:S05]  /*1180*/  FFMA R0, R19, R21, R22 ;  /* 0x0000001513007223 */ /* 0x000fca0000000016 */
[----:B------:R-:W-:-:S04]  /*1190*/  SHF.R.U32.HI R17, RZ, 0x17, R0 ;  /* 0x00000017ff117819 */ /* 0x000fc80000011600 */
[----:B------:R-:W-:-:S05]  /*11a0*/  LOP3.LUT R18, R17, 0xff, RZ, 0xc0, !PT ;  /* 0x000000ff11127812 */ /* 0x000fca00078ec0ff */
[----:B------:R-:W-:-:S05]  /*11b0*/  IMAD.IADD R17, R18, 0x1, R23 ;  /* 0x0000000112117824 */ /* 0x000fca00078e0217 */
        /* <DEDUP_REMOVED lines=13> */
[C---:B------:R-:W-:Y:S01]  /*1290*/  VIADD R19, R17.reuse, 0x20 ;  /* 0x0000002011137836 */ /* 0x040fe20000000000 */
[C---:B------:R-:W-:Y:S02]  /*12a0*/  ISETP.NE.AND P3, PT, R17.reuse, RZ, PT ;  /* 0x000000ff1100720c */ /* 0x040fe40003f65270 */
[----:B------:R-:W-:Y:S02]  /*12b0*/  LOP3.LUT R18, R18, 0x7fffff, RZ, 0xc0, !PT ;  /* 0x007fffff12127812 */ /* 0x000fe400078ec0ff */
[----:B------:R-:W-:Y:S02]  /*12c0*/  ISETP.NE.AND P1, PT, R17, RZ, PT ;  /* 0x000000ff1100720c */ /* 0x000fe40003f25270 */
[----:B------:R-:W-:-:S02]  /*12d0*/  LOP3.LUT R18, R18, 0x800000, RZ, 0xfc, !PT ;  /* 0x0080000012127812 */ /* 0x000fc400078efcff */
[----:B------:R-:W-:Y:S02]  /*12e0*/  IADD3 R17, PT, PT, -R17, RZ, RZ ;  /* 0x000000ff11117210 */ /* 0x000fe40007ffe1ff */
[----:B------:R-:W-:Y:S02]  /*12f0*/  SHF.L.U32 R19, R18, R19, RZ ;  /* 0x0000001312137219 */ /* 0x000fe400000006ff */
[----:B------:R-:W-:Y:S02]  /*1300*/  FSETP.NEU.FTZ.AND P0, PT, R20, R21, PT ;  /* 0x000000151400720b */ /* 0x000fe40003f1d000 */
[----:B------:R-:W-:Y:S02]  /*1310*/  SEL R17, R17, RZ, P3 ;  /* 0x000000ff11117207 */ /* 0x000fe40001800000 */
[----:B------:R-:W-:Y:S02]  /*1320*/  ISETP.NE.AND P1, PT, R19, RZ, P1 ;  /* 0x000000ff1300720c */ /* 0x000fe40000f25270 */
[----:B------:R-:W-:-:S02]  /*1330*/  SHF.R.U32.HI R18, RZ, R17, R18 ;  /* 0x00000011ff127219 */ /* 0x000fc40000011612 */
[----:B------:R-:W-:Y:S02]  /*1340*/  PLOP3.LUT P0, PT, P0, P1, PT, 0xf8, 0x8f ;  /* 0x00000000008f781c */ /* 0x000fe40000703f70 */
[----:B------:R-:W-:Y:S02]  /*1350*/  SHF.R.U32.HI R17, RZ, 0x1, R18 ;  /* 0x00000001ff117819 */ /* 0x000fe40000011612 */
[----:B------:R-:W-:-:S04]  /*1360*/  SEL R20, RZ, 0x1, !P0 ;  /* 0x00000001ff147807 */ /* 0x000fc80004000000 */
[----:B------:R-:W-:-:S04]  /*1370*/  LOP3.LUT R19, R20, 0x1, R17, 0xf8, !PT ;  /* 0x0000000114137812 */ /* 0x000fc800078ef811 */
[----:B------:R-:W-:-:S05]  /*1380*/  LOP3.LUT R18, R19, R18, RZ, 0xc0, !PT ;  /* 0x0000001213127212 */ /* 0x000fca00078ec0ff */
[----:B------:R-:W-:-:S05]  /*1390*/  IMAD.IADD R17, R17, 0x1, R18 ;  /* 0x0000000111117824 */ /* 0x000fca00078e0212 */
[----:B------:R-:W-:Y:S01]  /*13a0*/  LOP3.LUT R0, R17, R0, RZ, 0xfc, !PT ;  /* 0x0000000011007212 */ /* 0x000fe200078efcff */
[----:B------:R-:W-:Y:S06]  /*13b0*/  BRA `(.L_x_157) ;  /* 0x0000000000107947 */ /* 0x000fec0003800000 */
.L_x_156:
[----:B------:R-:W-:-:S04]  /*13c0*/  LOP3.LUT R0, R0, 0x80000000, RZ, 0xc0, !PT ;  /* 0x8000000000007812 */ /* 0x000fc800078ec0ff */
[----:B------:R-:W-:Y:S01]  /*13d0*/  LOP3.LUT R0, R0, 0x7f800000, RZ, 0xfc, !PT ;  /* 0x7f80000000007812 */ /* 0x000fe200078efcff */
[----:B------:R-:W-:Y:S06]  /*13e0*/  BRA `(.L_x_157) ;  /* 0x0000000000047947 */ /* 0x000fec0003800000 */
.L_x_155:
[----:B------:R-:W-:-:S07]  /*13f0*/  LEA R0, R23, R0, 0x17 ;  /* 0x0000000017007211 */ /* 0x000fce00078eb8ff */
.L_x_157:
[----:B------:R-:W-:Y:S05]  /*1400*/  BSYNC.RECONVERGENT B3 ;  /* 0x0000000000037941 */ /* 0x000fea0003800200 */
.L_x_154:
[----:B------:R-:W-:Y:S05]  /*1410*/  BRA `(.L_x_158) ;  /* 0x0000000000207947 */ /* 0x000fea0003800000 */
.L_x_153:
[----:B------:R-:W-:-:S04]  /*1420*/  LOP3.LUT R0, R22, 0x80000000, R23, 0x48, !PT ;  /* 0x8000000016007812 */ /* 0x000fc800078e4817 */
[----:B------:R-:W-:Y:S01]  /*1430*/  LOP3.LUT R0, R0, 0x7f800000, RZ, 0xfc, !PT ;  /* 0x7f80000000007812 */ /* 0x000fe200078efcff */
[----:B------:R-:W-:Y:S06]  /*1440*/  BRA `(.L_x_158) ;  /* 0x0000000000147947 */ /* 0x000fec0003800000 */
.L_x_152:
[----:B------:R-:W-:Y:S01]  /*1450*/  LOP3.LUT R0, R22, 0x80000000, R23, 0x48, !PT ;  /* 0x8000000016007812 */ /* 0x000fe200078e4817 */
[----:B------:R-:W-:Y:S06]  /*1460*/  BRA `(.L_x_158) ;  /* 0x00000000000c7947 */ /* 0x000fec0003800000 */
.L_x_151:
[----:B------:R-:W0:Y:S01]  /*1470*/  MUFU.RSQ R0, -QNAN ;  /* 0xffc0000000007908 */ /* 0x000e220000001400 */
[----:B------:R-:W-:Y:S05]  /*1480*/  BRA `(.L_x_158) ;  /* 0x0000000000047947 */ /* 0x000fea0003800000 */
.L_x_150:
[----:B------:R-:W-:-:S07]  /*1490*/  FADD.FTZ R0, R23, R26 ;  /* 0x0000001a17007221 */ /* 0x000fce0000010000 */
.L_x_158:
[----:B------:R-:W-:Y:S05]  /*14a0*/  BSYNC.RECONVERGENT B2 ;  /* 0x0000000000027941 */ /* 0x000fea0003800200 */
.L_x_148:
[----:B------:R-:W-:-:S04]  /*14b0*/  IMAD.MOV.U32 R17, RZ, RZ, 0x0 ;  /* 0x00000000ff117424 */ /* 0x000fc800078e00ff */
[----:B0-----:R-:W-:Y:S05]  /*14c0*/  RET.REL.NODEC R16 `(_Z3PCRPfS_S_S_i) ;  /* 0xffffffe810cc7950 */ /* 0x001fea0003c3ffff */
.L_x_159:
        /* <DEDUP_REMOVED lines=11> */
.L_x_163:


//--------------------- .nv.shared._Z9limit_PDEPA51_A3_fS1_ffi --------------------------
	.section	.nv.shared._Z9limit_PDEPA51_A3_fS1_ffi,"aw",@nobits
	.sectionflags	@""
	.align	16
	.zero		1024


//--------------------- .nv.shared.reserved.0     --------------------------
	.section	.nv.shared.reserved.0,"aw",@nobits
	.weak		__nv_reservedSMEM_offset_0_alias
	.size		__nv_reservedSMEM_offset_0_alias, 0, 64
	.other		__nv_reservedSMEM_offset_0_alias,@"STO_CUDA_RESERVED_SHARED STV_DEFAULT"
__nv_reservedSMEM_offset_0_alias:
	.zero		0
	.zero		64


//--------------------- .nv.shared._Z11PDE_partialfffffPA51_A3_fi --------------------------
	.section	.nv.shared._Z11PDE_partialfffffPA51_A3_fi,"aw",@nobits
	.sectionflags	@""
	.align	16
	.zero		1024


//--------------------- .nv.shared._Z6ThomasPfS_S_S_S_i --------------------------
	.section	.nv.shared._Z6ThomasPfS_S_S_S_i,"aw",@nobits
	.sectionflags	@""
	.align	16
	.zero		1024


//--------------------- .nv.shared._Z3PCRPfS_S_S_i --------------------------
	.section	.nv.shared._Z3PCRPfS_S_S_i,"aw",@nobits
	.sectionflags	@""
	.align	16
	.zero		1024


//--------------------- .nv.constant0._Z9limit_PDEPA51_A3_fS1_ffi --------------------------
	.section	.nv.constant0._Z9limit_PDEPA51_A3_fS1_ffi,"a",@progbits
	.sectionflags	@""
	.align	4
.nv.constant0._Z9limit_PDEPA51_A3_fS1_ffi:
	.zero		924


//--------------------- .nv.constant0._Z11PDE_partialfffffPA51_A3_fi --------------------------
	.section	.nv.constant0._Z11PDE_partialfffffPA51_A3_fi,"a",@progbits
	.sectionflags	@""
	.align	4
.nv.constant0._Z11PDE_partialfffffPA51_A3_fi:
	.zero		932


//--------------------- .nv.constant0._Z6ThomasPfS_S_S_S_i --------------------------
	.section	.nv.constant0._Z6ThomasPfS_S_S_S_i,"a",@progbits
	.sectionflags	@""
	.align	4
.nv.constant0._Z6ThomasPfS_S_S_S_i:
	.zero		940


//--------------------- .nv.constant0._Z3PCRPfS_S_S_i --------------------------
	.section	.nv.constant0._Z3PCRPfS_S_S_i,"a",@progbits
	.sectionflags	@""
	.align	4
.nv.constant0._Z3PCRPfS_S_S_i:
	.zero		932


//--------------------- SYMBOLS --------------------------

	.type		.nv.reservedSmem.offset0,@object
	.size		.nv.reservedSmem.offset0,0x4
	.type		.nv.reservedSmem.cap,@object
	.size		.nv.reservedSmem.cap,0x4
